//
// Generated by NVIDIA NVVM Compiler
//
// Compiler Build ID: CL-36424714
// Cuda compilation tools, release 13.0, V13.0.88
// Based on NVVM 20.0.0
//

.version 9.0
.target sm_100
.address_size 64

	// .globl	_Z13conv2d_kernelPKfS0_S0_Pfiiiiiiiiiiiii

.visible .entry _Z13conv2d_kernelPKfS0_S0_Pfiiiiiiiiiiiii(
	.param .u64 .ptr .align 1 _Z13conv2d_kernelPKfS0_S0_Pfiiiiiiiiiiiii_param_0,
	.param .u64 .ptr .align 1 _Z13conv2d_kernelPKfS0_S0_Pfiiiiiiiiiiiii_param_1,
	.param .u64 .ptr .align 1 _Z13conv2d_kernelPKfS0_S0_Pfiiiiiiiiiiiii_param_2,
	.param .u64 .ptr .align 1 _Z13conv2d_kernelPKfS0_S0_Pfiiiiiiiiiiiii_param_3,
	.param .u32 _Z13conv2d_kernelPKfS0_S0_Pfiiiiiiiiiiiii_param_4,
	.param .u32 _Z13conv2d_kernelPKfS0_S0_Pfiiiiiiiiiiiii_param_5,
	.param .u32 _Z13conv2d_kernelPKfS0_S0_Pfiiiiiiiiiiiii_param_6,
	.param .u32 _Z13conv2d_kernelPKfS0_S0_Pfiiiiiiiiiiiii_param_7,
	.param .u32 _Z13conv2d_kernelPKfS0_S0_Pfiiiiiiiiiiiii_param_8,
	.param .u32 _Z13conv2d_kernelPKfS0_S0_Pfiiiiiiiiiiiii_param_9,
	.param .u32 _Z13conv2d_kernelPKfS0_S0_Pfiiiiiiiiiiiii_param_10,
	.param .u32 _Z13conv2d_kernelPKfS0_S0_Pfiiiiiiiiiiiii_param_11,
	.param .u32 _Z13conv2d_kernelPKfS0_S0_Pfiiiiiiiiiiiii_param_12,
	.param .u32 _Z13conv2d_kernelPKfS0_S0_Pfiiiiiiiiiiiii_param_13,
	.param .u32 _Z13conv2d_kernelPKfS0_S0_Pfiiiiiiiiiiiii_param_14,
	.param .u32 _Z13conv2d_kernelPKfS0_S0_Pfiiiiiiiiiiiii_param_15,
	.param .u32 _Z13conv2d_kernelPKfS0_S0_Pfiiiiiiiiiiiii_param_16
)
{
	.reg .pred 	%p<95>;
	.reg .b32 	%r<184>;
	.reg .b32 	%f<107>;
	.reg .b64 	%rd<68>;

	ld.param.u64 	%rd9, [_Z13conv2d_kernelPKfS0_S0_Pfiiiiiiiiiiiii_param_0];
	ld.param.u64 	%rd10, [_Z13conv2d_kernelPKfS0_S0_Pfiiiiiiiiiiiii_param_1];
	ld.param.u64 	%rd7, [_Z13conv2d_kernelPKfS0_S0_Pfiiiiiiiiiiiii_param_2];
	ld.param.u32 	%r103, [_Z13conv2d_kernelPKfS0_S0_Pfiiiiiiiiiiiii_param_4];
	ld.param.u32 	%r91, [_Z13conv2d_kernelPKfS0_S0_Pfiiiiiiiiiiiii_param_5];
	ld.param.u32 	%r92, [_Z13conv2d_kernelPKfS0_S0_Pfiiiiiiiiiiiii_param_6];
	ld.param.u32 	%r93, [_Z13conv2d_kernelPKfS0_S0_Pfiiiiiiiiiiiii_param_7];
	ld.param.u32 	%r94, [_Z13conv2d_kernelPKfS0_S0_Pfiiiiiiiiiiiii_param_8];
	ld.param.u32 	%r95, [_Z13conv2d_kernelPKfS0_S0_Pfiiiiiiiiiiiii_param_9];
	ld.param.u32 	%r96, [_Z13conv2d_kernelPKfS0_S0_Pfiiiiiiiiiiiii_param_10];
	ld.param.u32 	%r97, [_Z13conv2d_kernelPKfS0_S0_Pfiiiiiiiiiiiii_param_11];
	ld.param.u32 	%r98, [_Z13conv2d_kernelPKfS0_S0_Pfiiiiiiiiiiiii_param_12];
	ld.param.u32 	%r99, [_Z13conv2d_kernelPKfS0_S0_Pfiiiiiiiiiiiii_param_13];
	ld.param.u32 	%r100, [_Z13conv2d_kernelPKfS0_S0_Pfiiiiiiiiiiiii_param_14];
	ld.param.u32 	%r101, [_Z13conv2d_kernelPKfS0_S0_Pfiiiiiiiiiiiii_param_15];
	ld.param.u32 	%r102, [_Z13conv2d_kernelPKfS0_S0_Pfiiiiiiiiiiiii_param_16];
	cvta.to.global.u64 	%rd1, %rd10;
	cvta.to.global.u64 	%rd2, %rd9;
	mov.u32 	%r104, %ctaid.x;
	mov.u32 	%r105, %ntid.x;
	mov.u32 	%r106, %tid.x;
	mad.lo.s32 	%r1, %r104, %r105, %r106;
	shl.b32 	%r107, %r99, 1;
	add.s32 	%r108, %r107, %r92;
	add.s32 	%r109, %r95, -1;
	mul.lo.s32 	%r110, %r101, %r109;
	not.b32 	%r111, %r110;
	add.s32 	%r112, %r108, %r111;
	div.s32 	%r113, %r112, %r97;
	add.s32 	%r2, %r113, 1;
	shl.b32 	%r114, %r100, 1;
	add.s32 	%r115, %r114, %r93;
	add.s32 	%r116, %r96, -1;
	mul.lo.s32 	%r117, %r102, %r116;
	not.b32 	%r118, %r117;
	add.s32 	%r119, %r115, %r118;
	div.s32 	%r120, %r119, %r98;
	add.s32 	%r3, %r120, 1;
	mul.lo.s32 	%r121, %r94, %r103;
	mad.lo.s32 	%r122, %r121, %r113, %r121;
	mad.lo.s32 	%r123, %r122, %r120, %r122;
	setp.ge.s32 	%p2, %r1, %r123;
	mov.f32 	%f84, 0f00000000;
	@%p2 bra 	$L__BB0_50;
	div.s32 	%r124, %r1, %r3;
	rem.s32 	%r4, %r124, %r2;
	mul.lo.s32 	%r125, %r3, %r2;
	div.s32 	%r126, %r1, %r125;
	rem.s32 	%r5, %r126, %r94;
	mul.lo.s32 	%r6, %r125, %r94;
	setp.lt.s32 	%p3, %r91, 1;
	@%p3 bra 	$L__BB0_47;
	mul.lo.s32 	%r127, %r4, %r97;
	sub.s32 	%r7, %r127, %r99;
	rem.s32 	%r128, %r1, %r3;
	mul.lo.s32 	%r8, %r128, %r98;
	sub.s32 	%r9, %r8, %r100;
	div.s32 	%r10, %r1, %r6;
	min.s32 	%r129, %r95, %r96;
	setp.lt.s32 	%p4, %r129, 1;
	@%p4 bra 	$L__BB0_47;
	and.b32  	%r11, %r96, 7;
	and.b32  	%r12, %r96, 3;
	and.b32  	%r13, %r96, 2147483640;
	and.b32  	%r14, %r96, 1;
	neg.s32 	%r15, %r13;
	shl.b32 	%r16, %r102, 3;
	mad.lo.s32 	%r131, %r102, 7, %r8;
	sub.s32 	%r17, %r131, %r100;
	mad.lo.s32 	%r132, %r102, 6, %r8;
	sub.s32 	%r18, %r132, %r100;
	add.s32 	%r133, %r102, %r8;
	sub.s32 	%r19, %r133, %r100;
	shl.b32 	%r134, %r102, 1;
	add.s32 	%r135, %r8, %r134;
	sub.s32 	%r20, %r135, %r100;
	mad.lo.s32 	%r136, %r102, 3, %r8;
	sub.s32 	%r21, %r136, %r100;
	shl.b32 	%r137, %r102, 2;
	add.s32 	%r138, %r8, %r137;
	sub.s32 	%r22, %r138, %r100;
	mad.lo.s32 	%r139, %r102, 5, %r8;
	sub.s32 	%r23, %r139, %r100;
	mul.lo.s32 	%r24, %r5, %r91;
	mul.lo.s32 	%r25, %r10, %r91;
	mov.f32 	%f84, 0f00000000;
	mov.b32 	%r161, 0;
$L__BB0_4:
	add.s32 	%r141, %r161, %r25;
	mul.lo.s32 	%r27, %r141, %r92;
	add.s32 	%r142, %r161, %r24;
	mul.lo.s32 	%r28, %r142, %r95;
	mov.b32 	%r162, 0;
$L__BB0_5:
	setp.lt.u32 	%p5, %r96, 8;
	mul.lo.s32 	%r30, %r162, %r101;
	add.s32 	%r144, %r30, %r7;
	setp.gt.s32 	%p6, %r144, -1;
	setp.lt.s32 	%p7, %r144, %r92;
	and.pred  	%p1, %p6, %p7;
	add.s32 	%r145, %r144, %r27;
	mul.lo.s32 	%r31, %r145, %r93;
	add.s32 	%r146, %r162, %r28;
	mul.lo.s32 	%r32, %r146, %r96;
	mov.b32 	%r182, 0;
	@%p5 bra 	$L__BB0_24;
	add.s32 	%r147, %r7, %r27;
	add.s32 	%r148, %r147, %r30;
	mul.lo.s32 	%r149, %r93, %r148;
	add.s32 	%r178, %r9, %r149;
	add.s32 	%r177, %r17, %r149;
	mul.wide.s32 	%rd11, %r32, 4;
	add.s64 	%rd12, %rd1, %rd11;
	add.s64 	%rd67, %rd12, 16;
	add.s32 	%r175, %r18, %r149;
	add.s32 	%r171, %r19, %r149;
	add.s32 	%r169, %r20, %r149;
	add.s32 	%r167, %r21, %r149;
	add.s32 	%r165, %r22, %r149;
	add.s32 	%r163, %r23, %r149;
	mov.u32 	%r164, %r23;
	mov.u32 	%r166, %r22;
	mov.u32 	%r168, %r21;
	mov.u32 	%r170, %r20;
	mov.u32 	%r172, %r19;
	mov.u32 	%r173, %r32;
	mov.u32 	%r174, %r18;
	mov.u32 	%r176, %r17;
	mov.u32 	%r179, %r9;
	mov.u32 	%r180, %r15;
$L__BB0_7:
	.pragma "nounroll";
	setp.gt.s32 	%p8, %r179, -1;
	setp.lt.s32 	%p9, %r179, %r93;
	and.pred  	%p10, %p8, %p9;
	and.pred  	%p11, %p1, %p10;
	not.pred 	%p12, %p11;
	@%p12 bra 	$L__BB0_9;
	mul.wide.s32 	%rd13, %r178, 4;
	add.s64 	%rd14, %rd2, %rd13;
	ld.global.nc.f32 	%f47, [%rd14];
	mul.wide.s32 	%rd15, %r173, 4;
	add.s64 	%rd16, %rd1, %rd15;
	ld.global.nc.f32 	%f48, [%rd16];
	fma.rn.f32 	%f84, %f47, %f48, %f84;
$L__BB0_9:
	setp.gt.s32 	%p13, %r172, -1;
	setp.lt.s32 	%p14, %r172, %r93;
	and.pred  	%p15, %p13, %p14;
	and.pred  	%p16, %p1, %p15;
	not.pred 	%p17, %p16;
	@%p17 bra 	$L__BB0_11;
	mul.wide.s32 	%rd17, %r171, 4;
	add.s64 	%rd18, %rd2, %rd17;
	ld.global.nc.f32 	%f49, [%rd18];
	ld.global.nc.f32 	%f50, [%rd67+-12];
	fma.rn.f32 	%f84, %f49, %f50, %f84;
$L__BB0_11:
	setp.gt.s32 	%p18, %r170, -1;
	setp.lt.s32 	%p19, %r170, %r93;
	and.pred  	%p20, %p18, %p19;
	and.pred  	%p21, %p1, %p20;
	not.pred 	%p22, %p21;
	@%p22 bra 	$L__BB0_13;
	mul.wide.s32 	%rd19, %r169, 4;
	add.s64 	%rd20, %rd2, %rd19;
	ld.global.nc.f32 	%f51, [%rd20];
	ld.global.nc.f32 	%f52, [%rd67+-8];
	fma.rn.f32 	%f84, %f51, %f52, %f84;
$L__BB0_13:
	setp.gt.s32 	%p23, %r168, -1;
	setp.lt.s32 	%p24, %r168, %r93;
	and.pred  	%p25, %p23, %p24;
	and.pred  	%p26, %p1, %p25;
	not.pred 	%p27, %p26;
	@%p27 bra 	$L__BB0_15;
	mul.wide.s32 	%rd21, %r167, 4;
	add.s64 	%rd22, %rd2, %rd21;
	ld.global.nc.f32 	%f53, [%rd22];
	ld.global.nc.f32 	%f54, [%rd67+-4];
	fma.rn.f32 	%f84, %f53, %f54, %f84;
$L__BB0_15:
	setp.gt.s32 	%p28, %r166, -1;
	setp.lt.s32 	%p29, %r166, %r93;
	and.pred  	%p30, %p28, %p29;
	and.pred  	%p31, %p1, %p30;
	not.pred 	%p32, %p31;
	@%p32 bra 	$L__BB0_17;
	mul.wide.s32 	%rd23, %r165, 4;
	add.s64 	%rd24, %rd2, %rd23;
	ld.global.nc.f32 	%f55, [%rd24];
	ld.global.nc.f32 	%f56, [%rd67];
	fma.rn.f32 	%f84, %f55, %f56, %f84;
$L__BB0_17:
	setp.gt.s32 	%p33, %r164, -1;
	setp.lt.s32 	%p34, %r164, %r93;
	and.pred  	%p35, %p33, %p34;
	and.pred  	%p36, %p1, %p35;
	not.pred 	%p37, %p36;
	@%p37 bra 	$L__BB0_19;
	mul.wide.s32 	%rd25, %r163, 4;
	add.s64 	%rd26, %rd2, %rd25;
	ld.global.nc.f32 	%f57, [%rd26];
	ld.global.nc.f32 	%f58, [%rd67+4];
	fma.rn.f32 	%f84, %f57, %f58, %f84;
$L__BB0_19:
	setp.gt.s32 	%p38, %r174, -1;
	setp.lt.s32 	%p39, %r174, %r93;
	and.pred  	%p40, %p38, %p39;
	and.pred  	%p41, %p1, %p40;
	not.pred 	%p42, %p41;
	@%p42 bra 	$L__BB0_21;
	mul.wide.s32 	%rd27, %r175, 4;
	add.s64 	%rd28, %rd2, %rd27;
	ld.global.nc.f32 	%f59, [%rd28];
	ld.global.nc.f32 	%f60, [%rd67+8];
	fma.rn.f32 	%f84, %f59, %f60, %f84;
$L__BB0_21:
	setp.gt.s32 	%p43, %r176, -1;
	setp.lt.s32 	%p44, %r176, %r93;
	and.pred  	%p45, %p43, %p44;
	and.pred  	%p46, %p1, %p45;
	not.pred 	%p47, %p46;
	@%p47 bra 	$L__BB0_23;
	mul.wide.s32 	%rd29, %r177, 4;
	add.s64 	%rd30, %rd2, %rd29;
	ld.global.nc.f32 	%f61, [%rd30];
	ld.global.nc.f32 	%f62, [%rd67+12];
	fma.rn.f32 	%f84, %f61, %f62, %f84;
$L__BB0_23:
	add.s32 	%r180, %r180, 8;
	add.s32 	%r179, %r179, %r16;
	add.s32 	%r178, %r178, %r16;
	add.s32 	%r177, %r177, %r16;
	add.s64 	%rd67, %rd67, 32;
	add.s32 	%r176, %r176, %r16;
	add.s32 	%r175, %r175, %r16;
	add.s32 	%r174, %r174, %r16;
	add.s32 	%r173, %r173, 8;
	add.s32 	%r172, %r172, %r16;
	add.s32 	%r171, %r171, %r16;
	add.s32 	%r170, %r170, %r16;
	add.s32 	%r169, %r169, %r16;
	add.s32 	%r168, %r168, %r16;
	add.s32 	%r167, %r167, %r16;
	add.s32 	%r166, %r166, %r16;
	add.s32 	%r165, %r165, %r16;
	add.s32 	%r164, %r164, %r16;
	add.s32 	%r163, %r163, %r16;
	setp.ne.s32 	%p48, %r180, 0;
	mov.u32 	%r182, %r13;
	@%p48 bra 	$L__BB0_7;
$L__BB0_24:
	setp.eq.s32 	%p49, %r11, 0;
	@%p49 bra 	$L__BB0_45;
	add.s32 	%r150, %r11, -1;
	setp.lt.u32 	%p50, %r150, 3;
	@%p50 bra 	$L__BB0_35;
	mad.lo.s32 	%r78, %r182, %r102, %r9;
	setp.gt.s32 	%p51, %r78, -1;
	setp.lt.s32 	%p52, %r78, %r93;
	and.pred  	%p53, %p51, %p52;
	and.pred  	%p55, %p1, %p53;
	not.pred 	%p56, %p55;
	@%p56 bra 	$L__BB0_28;
	add.s32 	%r151, %r78, %r31;
	add.s32 	%r152, %r182, %r32;
	mul.wide.s32 	%rd31, %r151, 4;
	add.s64 	%rd32, %rd2, %rd31;
	ld.global.nc.f32 	%f64, [%rd32];
	mul.wide.s32 	%rd33, %r152, 4;
	add.s64 	%rd34, %rd1, %rd33;
	ld.global.nc.f32 	%f65, [%rd34];
	fma.rn.f32 	%f84, %f64, %f65, %f84;
$L__BB0_28:
	add.s32 	%r79, %r78, %r102;
	setp.gt.s32 	%p57, %r79, -1;
	setp.lt.s32 	%p58, %r79, %r93;
	and.pred  	%p59, %p57, %p58;
	and.pred  	%p60, %p1, %p59;
	cvt.s64.s32 	%rd35, %r32;
	cvt.u64.u32 	%rd36, %r182;
	add.s64 	%rd37, %rd36, %rd35;
	shl.b64 	%rd38, %rd37, 2;
	add.s64 	%rd6, %rd1, %rd38;
	not.pred 	%p61, %p60;
	@%p61 bra 	$L__BB0_30;
	add.s32 	%r153, %r79, %r31;
	mul.wide.s32 	%rd39, %r153, 4;
	add.s64 	%rd40, %rd2, %rd39;
	ld.global.nc.f32 	%f66, [%rd40];
	ld.global.nc.f32 	%f67, [%rd6+4];
	fma.rn.f32 	%f84, %f66, %f67, %f84;
$L__BB0_30:
	add.s32 	%r80, %r79, %r102;
	setp.gt.s32 	%p62, %r80, -1;
	setp.lt.s32 	%p63, %r80, %r93;
	and.pred  	%p64, %p62, %p63;
	and.pred  	%p65, %p1, %p64;
	not.pred 	%p66, %p65;
	@%p66 bra 	$L__BB0_32;
	add.s32 	%r154, %r80, %r31;
	mul.wide.s32 	%rd41, %r154, 4;
	add.s64 	%rd42, %rd2, %rd41;
	ld.global.nc.f32 	%f68, [%rd42];
	ld.global.nc.f32 	%f69, [%rd6+8];
	fma.rn.f32 	%f84, %f68, %f69, %f84;
$L__BB0_32:
	add.s32 	%r81, %r80, %r102;
	setp.gt.s32 	%p67, %r81, -1;
	setp.lt.s32 	%p68, %r81, %r93;
	and.pred  	%p69, %p67, %p68;
	and.pred  	%p70, %p1, %p69;
	not.pred 	%p71, %p70;
	@%p71 bra 	$L__BB0_34;
	add.s32 	%r155, %r81, %r31;
	mul.wide.s32 	%rd43, %r155, 4;
	add.s64 	%rd44, %rd2, %rd43;
	ld.global.nc.f32 	%f70, [%rd44];
	ld.global.nc.f32 	%f71, [%rd6+12];
	fma.rn.f32 	%f84, %f70, %f71, %f84;
$L__BB0_34:
	add.s32 	%r182, %r182, 4;
$L__BB0_35:
	setp.eq.s32 	%p72, %r12, 0;
	@%p72 bra 	$L__BB0_45;
	setp.eq.s32 	%p73, %r12, 1;
	@%p73 bra 	$L__BB0_42;
	mad.lo.s32 	%r84, %r182, %r102, %r9;
	setp.gt.s32 	%p74, %r84, -1;
	setp.lt.s32 	%p75, %r84, %r93;
	and.pred  	%p76, %p74, %p75;
	and.pred  	%p78, %p1, %p76;
	not.pred 	%p79, %p78;
	@%p79 bra 	$L__BB0_39;
	add.s32 	%r156, %r84, %r31;
	add.s32 	%r157, %r182, %r32;
	mul.wide.s32 	%rd45, %r156, 4;
	add.s64 	%rd46, %rd2, %rd45;
	ld.global.nc.f32 	%f73, [%rd46];
	mul.wide.s32 	%rd47, %r157, 4;
	add.s64 	%rd48, %rd1, %rd47;
	ld.global.nc.f32 	%f74, [%rd48];
	fma.rn.f32 	%f84, %f73, %f74, %f84;
$L__BB0_39:
	add.s32 	%r85, %r84, %r102;
	setp.gt.s32 	%p80, %r85, -1;
	setp.lt.s32 	%p81, %r85, %r93;
	and.pred  	%p82, %p80, %p81;
	and.pred  	%p83, %p1, %p82;
	not.pred 	%p84, %p83;
	@%p84 bra 	$L__BB0_41;
	add.s32 	%r158, %r85, %r31;
	mul.wide.s32 	%rd49, %r158, 4;
	add.s64 	%rd50, %rd2, %rd49;
	ld.global.nc.f32 	%f75, [%rd50];
	cvt.s64.s32 	%rd51, %r32;
	cvt.s64.s32 	%rd52, %r182;
	add.s64 	%rd53, %rd52, %rd51;
	shl.b64 	%rd54, %rd53, 2;
	add.s64 	%rd55, %rd1, %rd54;
	ld.global.nc.f32 	%f76, [%rd55+4];
	fma.rn.f32 	%f84, %f75, %f76, %f84;
$L__BB0_41:
	add.s32 	%r182, %r182, 2;
$L__BB0_42:
	setp.eq.s32 	%p85, %r14, 0;
	@%p85 bra 	$L__BB0_45;
	mad.lo.s32 	%r88, %r182, %r102, %r9;
	setp.gt.s32 	%p86, %r88, -1;
	setp.lt.s32 	%p87, %r88, %r93;
	and.pred  	%p88, %p86, %p87;
	and.pred  	%p90, %p1, %p88;
	not.pred 	%p91, %p90;
	@%p91 bra 	$L__BB0_45;
	add.s32 	%r159, %r88, %r31;
	add.s32 	%r160, %r182, %r32;
	mul.wide.s32 	%rd56, %r159, 4;
	add.s64 	%rd57, %rd2, %rd56;
	ld.global.nc.f32 	%f77, [%rd57];
	mul.wide.s32 	%rd58, %r160, 4;
	add.s64 	%rd59, %rd1, %rd58;
	ld.global.nc.f32 	%f78, [%rd59];
	fma.rn.f32 	%f84, %f77, %f78, %f84;
$L__BB0_45:
	add.s32 	%r162, %r162, 1;
	setp.ne.s32 	%p92, %r162, %r95;
	@%p92 bra 	$L__BB0_5;
	add.s32 	%r161, %r161, 1;
	setp.ne.s32 	%p93, %r161, %r91;
	@%p93 bra 	$L__BB0_4;
$L__BB0_47:
	setp.eq.s64 	%p94, %rd7, 0;
	@%p94 bra 	$L__BB0_49;
	cvta.to.global.u64 	%rd60, %rd7;
	mul.wide.s32 	%rd61, %r5, 4;
	add.s64 	%rd62, %rd60, %rd61;
	ld.global.nc.f32 	%f79, [%rd62];
	add.f32 	%f84, %f84, %f79;
$L__BB0_49:
	ld.param.u64 	%rd66, [_Z13conv2d_kernelPKfS0_S0_Pfiiiiiiiiiiiii_param_3];
	cvta.to.global.u64 	%rd63, %rd66;
	mul.wide.s32 	%rd64, %r1, 4;
	add.s64 	%rd65, %rd63, %rd64;
	st.global.f32 	[%rd65], %f84;
$L__BB0_50:
	ret;

}
	// .globl	_Z17batch_norm_kernelPKfS0_S0_S0_S0_Pffiiii
.visible .entry _Z17batch_norm_kernelPKfS0_S0_S0_S0_Pffiiii(
	.param .u64 .ptr .align 1 _Z17batch_norm_kernelPKfS0_S0_S0_S0_Pffiiii_param_0,
	.param .u64 .ptr .align 1 _Z17batch_norm_kernelPKfS0_S0_S0_S0_Pffiiii_param_1,
	.param .u64 .ptr .align 1 _Z17batch_norm_kernelPKfS0_S0_S0_S0_Pffiiii_param_2,
	.param .u64 .ptr .align 1 _Z17batch_norm_kernelPKfS0_S0_S0_S0_Pffiiii_param_3,
	.param .u64 .ptr .align 1 _Z17batch_norm_kernelPKfS0_S0_S0_S0_Pffiiii_param_4,
	.param .u64 .ptr .align 1 _Z17batch_norm_kernelPKfS0_S0_S0_S0_Pffiiii_param_5,
	.param .f32 _Z17batch_norm_kernelPKfS0_S0_S0_S0_Pffiiii_param_6,
	.param .u32 _Z17batch_norm_kernelPKfS0_S0_S0_S0_Pffiiii_param_7,
	.param .u32 _Z17batch_norm_kernelPKfS0_S0_S0_S0_Pffiiii_param_8,
	.param .u32 _Z17batch_norm_kernelPKfS0_S0_S0_S0_Pffiiii_param_9,
	.param .u32 _Z17batch_norm_kernelPKfS0_S0_S0_S0_Pffiiii_param_10
)
{
	.reg .pred 	%p<2>;
	.reg .b32 	%r<15>;
	.reg .b32 	%f<12>;
	.reg .b64 	%rd<22>;

	ld.param.u64 	%rd2, [_Z17batch_norm_kernelPKfS0_S0_S0_S0_Pffiiii_param_1];
	ld.param.u64 	%rd3, [_Z17batch_norm_kernelPKfS0_S0_S0_S0_Pffiiii_param_2];
	ld.param.u64 	%rd4, [_Z17batch_norm_kernelPKfS0_S0_S0_S0_Pffiiii_param_3];
	ld.param.u64 	%rd5, [_Z17batch_norm_kernelPKfS0_S0_S0_S0_Pffiiii_param_4];
	ld.param.u64 	%rd6, [_Z17batch_norm_kernelPKfS0_S0_S0_S0_Pffiiii_param_5];
	ld.param.f32 	%f1, [_Z17batch_norm_kernelPKfS0_S0_S0_S0_Pffiiii_param_6];
	ld.param.u32 	%r5, [_Z17batch_norm_kernelPKfS0_S0_S0_S0_Pffiiii_param_7];
	ld.param.u32 	%r2, [_Z17batch_norm_kernelPKfS0_S0_S0_S0_Pffiiii_param_8];
	ld.param.u32 	%r3, [_Z17batch_norm_kernelPKfS0_S0_S0_S0_Pffiiii_param_9];
	ld.param.u32 	%r4, [_Z17batch_norm_kernelPKfS0_S0_S0_S0_Pffiiii_param_10];
	mov.u32 	%r6, %ctaid.x;
	mov.u32 	%r7, %ntid.x;
	mov.u32 	%r8, %tid.x;
	mad.lo.s32 	%r1, %r6, %r7, %r8;
	mul.lo.s32 	%r9, %r2, %r5;
	mul.lo.s32 	%r10, %r9, %r3;
	mul.lo.s32 	%r11, %r10, %r4;
	setp.ge.s32 	%p1, %r1, %r11;
	@%p1 bra 	$L__BB1_2;
	ld.param.u64 	%rd21, [_Z17batch_norm_kernelPKfS0_S0_S0_S0_Pffiiii_param_0];
	cvta.to.global.u64 	%rd7, %rd21;
	cvta.to.global.u64 	%rd8, %rd4;
	cvta.to.global.u64 	%rd9, %rd5;
	cvta.to.global.u64 	%rd10, %rd2;
	cvta.to.global.u64 	%rd11, %rd3;
	cvta.to.global.u64 	%rd12, %rd6;
	mul.lo.s32 	%r12, %r4, %r3;
	div.s32 	%r13, %r1, %r12;
	rem.s32 	%r14, %r13, %r2;
	mul.wide.s32 	%rd13, %r1, 4;
	add.s64 	%rd14, %rd7, %rd13;
	ld.global.nc.f32 	%f2, [%rd14];
	mul.wide.s32 	%rd15, %r14, 4;
	add.s64 	%rd16, %rd8, %rd15;
	ld.global.nc.f32 	%f3, [%rd16];
	add.s64 	%rd17, %rd9, %rd15;
	ld.global.nc.f32 	%f4, [%rd17];
	add.s64 	%rd18, %rd10, %rd15;
	ld.global.nc.f32 	%f5, [%rd18];
	add.s64 	%rd19, %rd11, %rd15;
	ld.global.nc.f32 	%f6, [%rd19];
	sub.f32 	%f7, %f2, %f3;
	add.f32 	%f8, %f1, %f4;
	rsqrt.approx.f32 	%f9, %f8;
	mul.f32 	%f10, %f7, %f9;
	fma.rn.f32 	%f11, %f5, %f10, %f6;
	add.s64 	%rd20, %rd12, %rd13;
	st.global.f32 	[%rd20], %f11;
$L__BB1_2:
	ret;

}
	// .globl	_Z11relu_kernelPKfPfi
.visible .entry _Z11relu_kernelPKfPfi(
	.param .u64 .ptr .align 1 _Z11relu_kernelPKfPfi_param_0,
	.param .u64 .ptr .align 1 _Z11relu_kernelPKfPfi_param_1,
	.param .u32 _Z11relu_kernelPKfPfi_param_2
)
{
	.reg .pred 	%p<2>;
	.reg .b32 	%r<6>;
	.reg .b32 	%f<3>;
	.reg .b64 	%rd<8>;

	ld.param.u64 	%rd1, [_Z11relu_kernelPKfPfi_param_0];
	ld.param.u64 	%rd2, [_Z11relu_kernelPKfPfi_param_1];
	ld.param.u32 	%r2, [_Z11relu_kernelPKfPfi_param_2];
	mov.u32 	%r3, %ctaid.x;
	mov.u32 	%r4, %ntid.x;
	mov.u32 	%r5, %tid.x;
	mad.lo.s32 	%r1, %r3, %r4, %r5;
	setp.ge.s32 	%p1, %r1, %r2;
	@%p1 bra 	$L__BB2_2;
	cvta.to.global.u64 	%rd3, %rd1;
	cvta.to.global.u64 	%rd4, %rd2;
	mul.wide.s32 	%rd5, %r1, 4;
	add.s64 	%rd6, %rd3, %rd5;
	ld.global.nc.f32 	%f1, [%rd6];
	max.f32 	%f2, %f1, 0f00000000;
	add.s64 	%rd7, %rd4, %rd5;
	st.global.f32 	[%rd7], %f2;
$L__BB2_2:
	ret;

}
	// .globl	_Z18max_pooling_kernelPKfPfiiiiiiiiii
.visible .entry _Z18max_pooling_kernelPKfPfiiiiiiiiii(
	.param .u64 .ptr .align 1 _Z18max_pooling_kernelPKfPfiiiiiiiiii_param_0,
	.param .u64 .ptr .align 1 _Z18max_pooling_kernelPKfPfiiiiiiiiii_param_1,
	.param .u32 _Z18max_pooling_kernelPKfPfiiiiiiiiii_param_2,
	.param .u32 _Z18max_pooling_kernelPKfPfiiiiiiiiii_param_3,
	.param .u32 _Z18max_pooling_kernelPKfPfiiiiiiiiii_param_4,
	.param .u32 _Z18max_pooling_kernelPKfPfiiiiiiiiii_param_5,
	.param .u32 _Z18max_pooling_kernelPKfPfiiiiiiiiii_param_6,
	.param .u32 _Z18max_pooling_kernelPKfPfiiiiiiiiii_param_7,
	.param .u32 _Z18max_pooling_kernelPKfPfiiiiiiiiii_param_8,
	.param .u32 _Z18max_pooling_kernelPKfPfiiiiiiiiii_param_9,
	.param .u32 _Z18max_pooling_kernelPKfPfiiiiiiiiii_param_10,
	.param .u32 _Z18max_pooling_kernelPKfPfiiiiiiiiii_param_11
)
{
	.reg .pred 	%p<14>;
	.reg .b32 	%r<87>;
	.reg .b32 	%f<88>;
	.reg .b64 	%rd<15>;

	ld.param.u64 	%rd4, [_Z18max_pooling_kernelPKfPfiiiiiiiiii_param_0];
	ld.param.u64 	%rd3, [_Z18max_pooling_kernelPKfPfiiiiiiiiii_param_1];
	ld.param.u32 	%r41, [_Z18max_pooling_kernelPKfPfiiiiiiiiii_param_2];
	ld.param.u32 	%r32, [_Z18max_pooling_kernelPKfPfiiiiiiiiii_param_3];
	ld.param.u32 	%r33, [_Z18max_pooling_kernelPKfPfiiiiiiiiii_param_4];
	ld.param.u32 	%r34, [_Z18max_pooling_kernelPKfPfiiiiiiiiii_param_5];
	ld.param.u32 	%r35, [_Z18max_pooling_kernelPKfPfiiiiiiiiii_param_6];
	ld.param.u32 	%r36, [_Z18max_pooling_kernelPKfPfiiiiiiiiii_param_7];
	ld.param.u32 	%r37, [_Z18max_pooling_kernelPKfPfiiiiiiiiii_param_8];
	ld.param.u32 	%r38, [_Z18max_pooling_kernelPKfPfiiiiiiiiii_param_9];
	ld.param.u32 	%r39, [_Z18max_pooling_kernelPKfPfiiiiiiiiii_param_10];
	ld.param.u32 	%r40, [_Z18max_pooling_kernelPKfPfiiiiiiiiii_param_11];
	cvta.to.global.u64 	%rd1, %rd4;
	mov.u32 	%r42, %ctaid.x;
	mov.u32 	%r43, %ntid.x;
	mov.u32 	%r44, %tid.x;
	mad.lo.s32 	%r1, %r42, %r43, %r44;
	mul.lo.s32 	%r45, %r32, %r41;
	shl.b32 	%r46, %r39, 1;
	sub.s32 	%r47, %r33, %r35;
	add.s32 	%r48, %r47, %r46;
	div.s32 	%r49, %r48, %r37;
	add.s32 	%r2, %r49, 1;
	mad.lo.s32 	%r50, %r45, %r49, %r45;
	shl.b32 	%r51, %r40, 1;
	sub.s32 	%r52, %r34, %r36;
	add.s32 	%r53, %r52, %r51;
	div.s32 	%r54, %r53, %r38;
	add.s32 	%r3, %r54, 1;
	mad.lo.s32 	%r55, %r50, %r54, %r50;
	setp.ge.s32 	%p1, %r1, %r55;
	@%p1 bra 	$L__BB3_19;
	div.s32 	%r56, %r1, %r3;
	mul.lo.s32 	%r57, %r56, %r3;
	sub.s32 	%r4, %r1, %r57;
	rem.s32 	%r5, %r56, %r2;
	mul.lo.s32 	%r58, %r3, %r2;
	div.s32 	%r59, %r1, %r58;
	rem.s32 	%r6, %r59, %r32;
	mul.lo.s32 	%r60, %r58, %r32;
	div.s32 	%r7, %r1, %r60;
	mul.lo.s32 	%r61, %r5, %r37;
	sub.s32 	%r62, %r61, %r39;
	mul.lo.s32 	%r63, %r4, %r38;
	sub.s32 	%r64, %r63, %r40;
	add.s32 	%r65, %r62, %r35;
	min.s32 	%r8, %r65, %r33;
	add.s32 	%r66, %r64, %r36;
	min.s32 	%r9, %r66, %r34;
	max.s32 	%r80, %r62, 0;
	max.s32 	%r11, %r64, 0;
	setp.ge.s32 	%p2, %r80, %r8;
	mov.f32 	%f86, 0fFF7FFFFF;
	@%p2 bra 	$L__BB3_18;
	mad.lo.s32 	%r67, %r7, %r32, %r6;
	mul.lo.s32 	%r12, %r67, %r33;
	sub.s32 	%r68, %r9, %r11;
	and.b32  	%r13, %r68, 15;
	and.b32  	%r14, %r68, 7;
	and.b32  	%r15, %r68, 3;
	and.b32  	%r69, %r68, -16;
	neg.s32 	%r16, %r69;
	mov.f32 	%f86, 0fFF7FFFFF;
$L__BB3_3:
	setp.ge.s32 	%p3, %r11, %r9;
	@%p3 bra 	$L__BB3_17;
	sub.s32 	%r70, %r11, %r9;
	setp.gt.u32 	%p4, %r70, -16;
	add.s32 	%r71, %r80, %r12;
	mul.lo.s32 	%r18, %r71, %r34;
	mov.u32 	%r84, %r11;
	@%p4 bra 	$L__BB3_7;
	add.s32 	%r81, %r11, %r18;
	mov.u32 	%r82, %r16;
	mov.u32 	%r84, %r11;
$L__BB3_6:
	.pragma "nounroll";
	mul.wide.s32 	%rd5, %r81, 4;
	add.s64 	%rd6, %rd1, %rd5;
	ld.global.nc.f32 	%f20, [%rd6];
	max.f32 	%f21, %f86, %f20;
	ld.global.nc.f32 	%f22, [%rd6+4];
	max.f32 	%f23, %f21, %f22;
	ld.global.nc.f32 	%f24, [%rd6+8];
	max.f32 	%f25, %f23, %f24;
	ld.global.nc.f32 	%f26, [%rd6+12];
	max.f32 	%f27, %f25, %f26;
	ld.global.nc.f32 	%f28, [%rd6+16];
	max.f32 	%f29, %f27, %f28;
	ld.global.nc.f32 	%f30, [%rd6+20];
	max.f32 	%f31, %f29, %f30;
	ld.global.nc.f32 	%f32, [%rd6+24];
	max.f32 	%f33, %f31, %f32;
	ld.global.nc.f32 	%f34, [%rd6+28];
	max.f32 	%f35, %f33, %f34;
	ld.global.nc.f32 	%f36, [%rd6+32];
	max.f32 	%f37, %f35, %f36;
	ld.global.nc.f32 	%f38, [%rd6+36];
	max.f32 	%f39, %f37, %f38;
	ld.global.nc.f32 	%f40, [%rd6+40];
	max.f32 	%f41, %f39, %f40;
	ld.global.nc.f32 	%f42, [%rd6+44];
	max.f32 	%f43, %f41, %f42;
	ld.global.nc.f32 	%f44, [%rd6+48];
	max.f32 	%f45, %f43, %f44;
	ld.global.nc.f32 	%f46, [%rd6+52];
	max.f32 	%f47, %f45, %f46;
	ld.global.nc.f32 	%f48, [%rd6+56];
	max.f32 	%f49, %f47, %f48;
	ld.global.nc.f32 	%f50, [%rd6+60];
	max.f32 	%f86, %f49, %f50;
	add.s32 	%r84, %r84, 16;
	add.s32 	%r82, %r82, 16;
	add.s32 	%r81, %r81, 16;
	setp.ne.s32 	%p5, %r82, 0;
	@%p5 bra 	$L__BB3_6;
$L__BB3_7:
	setp.eq.s32 	%p6, %r13, 0;
	@%p6 bra 	$L__BB3_17;
	add.s32 	%r72, %r13, -1;
	setp.lt.u32 	%p7, %r72, 7;
	@%p7 bra 	$L__BB3_10;
	add.s32 	%r73, %r84, %r18;
	mul.wide.s32 	%rd7, %r73, 4;
	add.s64 	%rd8, %rd1, %rd7;
	ld.global.nc.f32 	%f52, [%rd8];
	max.f32 	%f53, %f86, %f52;
	ld.global.nc.f32 	%f54, [%rd8+4];
	max.f32 	%f55, %f53, %f54;
	ld.global.nc.f32 	%f56, [%rd8+8];
	max.f32 	%f57, %f55, %f56;
	ld.global.nc.f32 	%f58, [%rd8+12];
	max.f32 	%f59, %f57, %f58;
	ld.global.nc.f32 	%f60, [%rd8+16];
	max.f32 	%f61, %f59, %f60;
	ld.global.nc.f32 	%f62, [%rd8+20];
	max.f32 	%f63, %f61, %f62;
	ld.global.nc.f32 	%f64, [%rd8+24];
	max.f32 	%f65, %f63, %f64;
	ld.global.nc.f32 	%f66, [%rd8+28];
	max.f32 	%f86, %f65, %f66;
	add.s32 	%r84, %r84, 8;
$L__BB3_10:
	setp.eq.s32 	%p8, %r14, 0;
	@%p8 bra 	$L__BB3_17;
	add.s32 	%r74, %r14, -1;
	setp.lt.u32 	%p9, %r74, 3;
	@%p9 bra 	$L__BB3_13;
	add.s32 	%r75, %r84, %r18;
	mul.wide.s32 	%rd9, %r75, 4;
	add.s64 	%rd10, %rd1, %rd9;
	ld.global.nc.f32 	%f68, [%rd10];
	max.f32 	%f69, %f86, %f68;
	ld.global.nc.f32 	%f70, [%rd10+4];
	max.f32 	%f71, %f69, %f70;
	ld.global.nc.f32 	%f72, [%rd10+8];
	max.f32 	%f73, %f71, %f72;
	ld.global.nc.f32 	%f74, [%rd10+12];
	max.f32 	%f86, %f73, %f74;
	add.s32 	%r84, %r84, 4;
$L__BB3_13:
	setp.eq.s32 	%p10, %r15, 0;
	@%p10 bra 	$L__BB3_17;
	setp.eq.s32 	%p11, %r15, 1;
	add.s32 	%r76, %r84, %r18;
	mul.wide.s32 	%rd11, %r76, 4;
	add.s64 	%rd2, %rd1, %rd11;
	ld.global.nc.f32 	%f75, [%rd2];
	max.f32 	%f86, %f86, %f75;
	@%p11 bra 	$L__BB3_17;
	setp.eq.s32 	%p12, %r15, 2;
	ld.global.nc.f32 	%f76, [%rd2+4];
	max.f32 	%f86, %f86, %f76;
	@%p12 bra 	$L__BB3_17;
	ld.global.nc.f32 	%f77, [%rd2+8];
	max.f32 	%f86, %f86, %f77;
$L__BB3_17:
	add.s32 	%r80, %r80, 1;
	setp.ne.s32 	%p13, %r80, %r8;
	@%p13 bra 	$L__BB3_3;
$L__BB3_18:
	mad.lo.s32 	%r77, %r7, %r32, %r6;
	mad.lo.s32 	%r78, %r77, %r2, %r5;
	mad.lo.s32 	%r79, %r78, %r3, %r4;
	cvta.to.global.u64 	%rd12, %rd3;
	mul.wide.s32 	%rd13, %r79, 4;
	add.s64 	%rd14, %rd12, %rd13;
	st.global.f32 	[%rd14], %f86;
$L__BB3_19:
	ret;

}
	// .globl	_Z25global_avg_pooling_kernelPKfPfiiii
.visible .entry _Z25global_avg_pooling_kernelPKfPfiiii(
	.param .u64 .ptr .align 1 _Z25global_avg_pooling_kernelPKfPfiiii_param_0,
	.param .u64 .ptr .align 1 _Z25global_avg_pooling_kernelPKfPfiiii_param_1,
	.param .u32 _Z25global_avg_pooling_kernelPKfPfiiii_param_2,
	.param .u32 _Z25global_avg_pooling_kernelPKfPfiiii_param_3,
	.param .u32 _Z25global_avg_pooling_kernelPKfPfiiii_param_4,
	.param .u32 _Z25global_avg_pooling_kernelPKfPfiiii_param_5
)
{
	.reg .pred 	%p<11>;
	.reg .b32 	%r<43>;
	.reg .b32 	%f<85>;
	.reg .b64 	%rd<16>;

	ld.param.u64 	%rd4, [_Z25global_avg_pooling_kernelPKfPfiiii_param_0];
	ld.param.u64 	%rd3, [_Z25global_avg_pooling_kernelPKfPfiiii_param_1];
	ld.param.u32 	%r26, [_Z25global_avg_pooling_kernelPKfPfiiii_param_2];
	ld.param.u32 	%r27, [_Z25global_avg_pooling_kernelPKfPfiiii_param_3];
	ld.param.u32 	%r24, [_Z25global_avg_pooling_kernelPKfPfiiii_param_4];
	ld.param.u32 	%r25, [_Z25global_avg_pooling_kernelPKfPfiiii_param_5];
	cvta.to.global.u64 	%rd1, %rd4;
	mov.u32 	%r28, %ctaid.x;
	mov.u32 	%r29, %ntid.x;
	mov.u32 	%r30, %tid.x;
	mad.lo.s32 	%r1, %r28, %r29, %r30;
	mul.lo.s32 	%r31, %r27, %r26;
	setp.ge.s32 	%p1, %r1, %r31;
	@%p1 bra 	$L__BB4_15;
	mul.lo.s32 	%r32, %r24, %r1;
	mul.lo.s32 	%r2, %r32, %r25;
	mul.lo.s32 	%r3, %r25, %r24;
	setp.lt.s32 	%p2, %r3, 1;
	mov.f32 	%f84, 0f00000000;
	@%p2 bra 	$L__BB4_14;
	and.b32  	%r4, %r3, 15;
	setp.lt.u32 	%p3, %r3, 16;
	mov.f32 	%f84, 0f00000000;
	mov.b32 	%r39, 0;
	@%p3 bra 	$L__BB4_5;
	and.b32  	%r39, %r3, 2147483632;
	neg.s32 	%r37, %r39;
	add.s64 	%rd2, %rd1, 32;
	mov.f32 	%f84, 0f00000000;
	mov.u32 	%r36, %r2;
$L__BB4_4:
	.pragma "nounroll";
	mul.wide.s32 	%rd5, %r36, 4;
	add.s64 	%rd6, %rd2, %rd5;
	ld.global.nc.f32 	%f18, [%rd6+-32];
	add.f32 	%f19, %f84, %f18;
	ld.global.nc.f32 	%f20, [%rd6+-28];
	add.f32 	%f21, %f19, %f20;
	ld.global.nc.f32 	%f22, [%rd6+-24];
	add.f32 	%f23, %f21, %f22;
	ld.global.nc.f32 	%f24, [%rd6+-20];
	add.f32 	%f25, %f23, %f24;
	ld.global.nc.f32 	%f26, [%rd6+-16];
	add.f32 	%f27, %f25, %f26;
	ld.global.nc.f32 	%f28, [%rd6+-12];
	add.f32 	%f29, %f27, %f28;
	ld.global.nc.f32 	%f30, [%rd6+-8];
	add.f32 	%f31, %f29, %f30;
	ld.global.nc.f32 	%f32, [%rd6+-4];
	add.f32 	%f33, %f31, %f32;
	ld.global.nc.f32 	%f34, [%rd6];
	add.f32 	%f35, %f33, %f34;
	ld.global.nc.f32 	%f36, [%rd6+4];
	add.f32 	%f37, %f35, %f36;
	ld.global.nc.f32 	%f38, [%rd6+8];
	add.f32 	%f39, %f37, %f38;
	ld.global.nc.f32 	%f40, [%rd6+12];
	add.f32 	%f41, %f39, %f40;
	ld.global.nc.f32 	%f42, [%rd6+16];
	add.f32 	%f43, %f41, %f42;
	ld.global.nc.f32 	%f44, [%rd6+20];
	add.f32 	%f45, %f43, %f44;
	ld.global.nc.f32 	%f46, [%rd6+24];
	add.f32 	%f47, %f45, %f46;
	ld.global.nc.f32 	%f48, [%rd6+28];
	add.f32 	%f84, %f47, %f48;
	add.s32 	%r37, %r37, 16;
	add.s32 	%r36, %r36, 16;
	setp.ne.s32 	%p4, %r37, 0;
	@%p4 bra 	$L__BB4_4;
$L__BB4_5:
	setp.eq.s32 	%p5, %r4, 0;
	@%p5 bra 	$L__BB4_14;
	and.b32  	%r12, %r3, 7;
	setp.lt.u32 	%p6, %r4, 8;
	@%p6 bra 	$L__BB4_8;
	add.s32 	%r34, %r39, %r2;
	mul.wide.s32 	%rd7, %r34, 4;
	add.s64 	%rd8, %rd1, %rd7;
	ld.global.nc.f32 	%f50, [%rd8];
	add.f32 	%f51, %f84, %f50;
	ld.global.nc.f32 	%f52, [%rd8+4];
	add.f32 	%f53, %f51, %f52;
	ld.global.nc.f32 	%f54, [%rd8+8];
	add.f32 	%f55, %f53, %f54;
	ld.global.nc.f32 	%f56, [%rd8+12];
	add.f32 	%f57, %f55, %f56;
	ld.global.nc.f32 	%f58, [%rd8+16];
	add.f32 	%f59, %f57, %f58;
	ld.global.nc.f32 	%f60, [%rd8+20];
	add.f32 	%f61, %f59, %f60;
	ld.global.nc.f32 	%f62, [%rd8+24];
	add.f32 	%f63, %f61, %f62;
	ld.global.nc.f32 	%f64, [%rd8+28];
	add.f32 	%f84, %f63, %f64;
	add.s32 	%r39, %r39, 8;
$L__BB4_8:
	setp.eq.s32 	%p7, %r12, 0;
	@%p7 bra 	$L__BB4_14;
	and.b32  	%r15, %r3, 3;
	setp.lt.u32 	%p8, %r12, 4;
	@%p8 bra 	$L__BB4_11;
	add.s32 	%r35, %r39, %r2;
	mul.wide.s32 	%rd9, %r35, 4;
	add.s64 	%rd10, %rd1, %rd9;
	ld.global.nc.f32 	%f66, [%rd10];
	add.f32 	%f67, %f84, %f66;
	ld.global.nc.f32 	%f68, [%rd10+4];
	add.f32 	%f69, %f67, %f68;
	ld.global.nc.f32 	%f70, [%rd10+8];
	add.f32 	%f71, %f69, %f70;
	ld.global.nc.f32 	%f72, [%rd10+12];
	add.f32 	%f84, %f71, %f72;
	add.s32 	%r39, %r39, 4;
$L__BB4_11:
	setp.eq.s32 	%p9, %r15, 0;
	@%p9 bra 	$L__BB4_14;
	add.s32 	%r42, %r39, %r2;
	neg.s32 	%r41, %r15;
$L__BB4_13:
	.pragma "nounroll";
	mul.wide.s32 	%rd11, %r42, 4;
	add.s64 	%rd12, %rd1, %rd11;
	ld.global.nc.f32 	%f73, [%rd12];
	add.f32 	%f84, %f84, %f73;
	add.s32 	%r42, %r42, 1;
	add.s32 	%r41, %r41, 1;
	setp.ne.s32 	%p10, %r41, 0;
	@%p10 bra 	$L__BB4_13;
$L__BB4_14:
	cvt.rn.f32.s32 	%f74, %r3;
	div.rn.f32 	%f75, %f84, %f74;
	cvta.to.global.u64 	%rd13, %rd3;
	mul.wide.s32 	%rd14, %r1, 4;
	add.s64 	%rd15, %rd13, %rd14;
	st.global.f32 	[%rd15], %f75;
$L__BB4_15:
	ret;

}
	// .globl	_Z22fully_connected_kernelPKfS0_S0_Pfiii
.visible .entry _Z22fully_connected_kernelPKfS0_S0_Pfiii(
	.param .u64 .ptr .align 1 _Z22fully_connected_kernelPKfS0_S0_Pfiii_param_0,
	.param .u64 .ptr .align 1 _Z22fully_connected_kernelPKfS0_S0_Pfiii_param_1,
	.param .u64 .ptr .align 1 _Z22fully_connected_kernelPKfS0_S0_Pfiii_param_2,
	.param .u64 .ptr .align 1 _Z22fully_connected_kernelPKfS0_S0_Pfiii_param_3,
	.param .u32 _Z22fully_connected_kernelPKfS0_S0_Pfiii_param_4,
	.param .u32 _Z22fully_connected_kernelPKfS0_S0_Pfiii_param_5,
	.param .u32 _Z22fully_connected_kernelPKfS0_S0_Pfiii_param_6
)
{
	.reg .pred 	%p<12>;
	.reg .b32 	%r<53>;
	.reg .b32 	%f<116>;
	.reg .b64 	%rd<31>;

	ld.param.u64 	%rd7, [_Z22fully_connected_kernelPKfS0_S0_Pfiii_param_0];
	ld.param.u64 	%rd8, [_Z22fully_connected_kernelPKfS0_S0_Pfiii_param_1];
	ld.param.u64 	%rd5, [_Z22fully_connected_kernelPKfS0_S0_Pfiii_param_2];
	ld.param.u64 	%rd6, [_Z22fully_connected_kernelPKfS0_S0_Pfiii_param_3];
	ld.param.u32 	%r32, [_Z22fully_connected_kernelPKfS0_S0_Pfiii_param_4];
	ld.param.u32 	%r30, [_Z22fully_connected_kernelPKfS0_S0_Pfiii_param_5];
	ld.param.u32 	%r31, [_Z22fully_connected_kernelPKfS0_S0_Pfiii_param_6];
	cvta.to.global.u64 	%rd1, %rd8;
	cvta.to.global.u64 	%rd2, %rd7;
	mov.u32 	%r33, %ctaid.x;
	mov.u32 	%r34, %ntid.x;
	mov.u32 	%r35, %tid.x;
	mad.lo.s32 	%r1, %r33, %r34, %r35;
	mul.lo.s32 	%r36, %r31, %r32;
	setp.ge.s32 	%p1, %r1, %r36;
	@%p1 bra 	$L__BB5_17;
	div.s32 	%r37, %r1, %r31;
	mul.lo.s32 	%r38, %r37, %r31;
	sub.s32 	%r2, %r1, %r38;
	mul.lo.s32 	%r3, %r37, %r30;
	mul.lo.s32 	%r4, %r2, %r30;
	setp.lt.s32 	%p2, %r30, 1;
	mov.f32 	%f114, 0f00000000;
	@%p2 bra 	$L__BB5_14;
	and.b32  	%r5, %r30, 15;
	setp.lt.u32 	%p3, %r30, 16;
	mov.f32 	%f114, 0f00000000;
	mov.b32 	%r48, 0;
	@%p3 bra 	$L__BB5_5;
	and.b32  	%r48, %r30, 2147483632;
	neg.s32 	%r46, %r48;
	add.s64 	%rd3, %rd2, 32;
	add.s64 	%rd4, %rd1, 32;
	mov.f32 	%f114, 0f00000000;
	mov.u32 	%r44, %r4;
	mov.u32 	%r45, %r3;
$L__BB5_4:
	.pragma "nounroll";
	mul.wide.s32 	%rd9, %r45, 4;
	add.s64 	%rd10, %rd3, %rd9;
	mul.wide.s32 	%rd11, %r44, 4;
	add.s64 	%rd12, %rd4, %rd11;
	ld.global.nc.f32 	%f20, [%rd10+-32];
	ld.global.nc.f32 	%f21, [%rd12+-32];
	fma.rn.f32 	%f22, %f20, %f21, %f114;
	ld.global.nc.f32 	%f23, [%rd10+-28];
	ld.global.nc.f32 	%f24, [%rd12+-28];
	fma.rn.f32 	%f25, %f23, %f24, %f22;
	ld.global.nc.f32 	%f26, [%rd10+-24];
	ld.global.nc.f32 	%f27, [%rd12+-24];
	fma.rn.f32 	%f28, %f26, %f27, %f25;
	ld.global.nc.f32 	%f29, [%rd10+-20];
	ld.global.nc.f32 	%f30, [%rd12+-20];
	fma.rn.f32 	%f31, %f29, %f30, %f28;
	ld.global.nc.f32 	%f32, [%rd10+-16];
	ld.global.nc.f32 	%f33, [%rd12+-16];
	fma.rn.f32 	%f34, %f32, %f33, %f31;
	ld.global.nc.f32 	%f35, [%rd10+-12];
	ld.global.nc.f32 	%f36, [%rd12+-12];
	fma.rn.f32 	%f37, %f35, %f36, %f34;
	ld.global.nc.f32 	%f38, [%rd10+-8];
	ld.global.nc.f32 	%f39, [%rd12+-8];
	fma.rn.f32 	%f40, %f38, %f39, %f37;
	ld.global.nc.f32 	%f41, [%rd10+-4];
	ld.global.nc.f32 	%f42, [%rd12+-4];
	fma.rn.f32 	%f43, %f41, %f42, %f40;
	ld.global.nc.f32 	%f44, [%rd10];
	ld.global.nc.f32 	%f45, [%rd12];
	fma.rn.f32 	%f46, %f44, %f45, %f43;
	ld.global.nc.f32 	%f47, [%rd10+4];
	ld.global.nc.f32 	%f48, [%rd12+4];
	fma.rn.f32 	%f49, %f47, %f48, %f46;
	ld.global.nc.f32 	%f50, [%rd10+8];
	ld.global.nc.f32 	%f51, [%rd12+8];
	fma.rn.f32 	%f52, %f50, %f51, %f49;
	ld.global.nc.f32 	%f53, [%rd10+12];
	ld.global.nc.f32 	%f54, [%rd12+12];
	fma.rn.f32 	%f55, %f53, %f54, %f52;
	ld.global.nc.f32 	%f56, [%rd10+16];
	ld.global.nc.f32 	%f57, [%rd12+16];
	fma.rn.f32 	%f58, %f56, %f57, %f55;
	ld.global.nc.f32 	%f59, [%rd10+20];
	ld.global.nc.f32 	%f60, [%rd12+20];
	fma.rn.f32 	%f61, %f59, %f60, %f58;
	ld.global.nc.f32 	%f62, [%rd10+24];
	ld.global.nc.f32 	%f63, [%rd12+24];
	fma.rn.f32 	%f64, %f62, %f63, %f61;
	ld.global.nc.f32 	%f65, [%rd10+28];
	ld.global.nc.f32 	%f66, [%rd12+28];
	fma.rn.f32 	%f114, %f65, %f66, %f64;
	add.s32 	%r46, %r46, 16;
	add.s32 	%r45, %r45, 16;
	add.s32 	%r44, %r44, 16;
	setp.ne.s32 	%p4, %r46, 0;
	@%p4 bra 	$L__BB5_4;
$L__BB5_5:
	setp.eq.s32 	%p5, %r5, 0;
	@%p5 bra 	$L__BB5_14;
	and.b32  	%r15, %r30, 7;
	setp.lt.u32 	%p6, %r5, 8;
	@%p6 bra 	$L__BB5_8;
	add.s32 	%r40, %r48, %r3;
	mul.wide.s32 	%rd13, %r40, 4;
	add.s64 	%rd14, %rd2, %rd13;
	ld.global.nc.f32 	%f68, [%rd14];
	add.s32 	%r41, %r48, %r4;
	mul.wide.s32 	%rd15, %r41, 4;
	add.s64 	%rd16, %rd1, %rd15;
	ld.global.nc.f32 	%f69, [%rd16];
	fma.rn.f32 	%f70, %f68, %f69, %f114;
	ld.global.nc.f32 	%f71, [%rd14+4];
	ld.global.nc.f32 	%f72, [%rd16+4];
	fma.rn.f32 	%f73, %f71, %f72, %f70;
	ld.global.nc.f32 	%f74, [%rd14+8];
	ld.global.nc.f32 	%f75, [%rd16+8];
	fma.rn.f32 	%f76, %f74, %f75, %f73;
	ld.global.nc.f32 	%f77, [%rd14+12];
	ld.global.nc.f32 	%f78, [%rd16+12];
	fma.rn.f32 	%f79, %f77, %f78, %f76;
	ld.global.nc.f32 	%f80, [%rd14+16];
	ld.global.nc.f32 	%f81, [%rd16+16];
	fma.rn.f32 	%f82, %f80, %f81, %f79;
	ld.global.nc.f32 	%f83, [%rd14+20];
	ld.global.nc.f32 	%f84, [%rd16+20];
	fma.rn.f32 	%f85, %f83, %f84, %f82;
	ld.global.nc.f32 	%f86, [%rd14+24];
	ld.global.nc.f32 	%f87, [%rd16+24];
	fma.rn.f32 	%f88, %f86, %f87, %f85;
	ld.global.nc.f32 	%f89, [%rd14+28];
	ld.global.nc.f32 	%f90, [%rd16+28];
	fma.rn.f32 	%f114, %f89, %f90, %f88;
	add.s32 	%r48, %r48, 8;
$L__BB5_8:
	setp.eq.s32 	%p7, %r15, 0;
	@%p7 bra 	$L__BB5_14;
	and.b32  	%r18, %r30, 3;
	setp.lt.u32 	%p8, %r15, 4;
	@%p8 bra 	$L__BB5_11;
	add.s32 	%r42, %r48, %r3;
	mul.wide.s32 	%rd17, %r42, 4;
	add.s64 	%rd18, %rd2, %rd17;
	ld.global.nc.f32 	%f92, [%rd18];
	add.s32 	%r43, %r48, %r4;
	mul.wide.s32 	%rd19, %r43, 4;
	add.s64 	%rd20, %rd1, %rd19;
	ld.global.nc.f32 	%f93, [%rd20];
	fma.rn.f32 	%f94, %f92, %f93, %f114;
	ld.global.nc.f32 	%f95, [%rd18+4];
	ld.global.nc.f32 	%f96, [%rd20+4];
	fma.rn.f32 	%f97, %f95, %f96, %f94;
	ld.global.nc.f32 	%f98, [%rd18+8];
	ld.global.nc.f32 	%f99, [%rd20+8];
	fma.rn.f32 	%f100, %f98, %f99, %f97;
	ld.global.nc.f32 	%f101, [%rd18+12];
	ld.global.nc.f32 	%f102, [%rd20+12];
	fma.rn.f32 	%f114, %f101, %f102, %f100;
	add.s32 	%r48, %r48, 4;
$L__BB5_11:
	setp.eq.s32 	%p9, %r18, 0;
	@%p9 bra 	$L__BB5_14;
	add.s32 	%r52, %r48, %r4;
	add.s32 	%r51, %r48, %r3;
	neg.s32 	%r50, %r18;
$L__BB5_13:
	.pragma "nounroll";
	mul.wide.s32 	%rd21, %r52, 4;
	add.s64 	%rd22, %rd1, %rd21;
	mul.wide.s32 	%rd23, %r51, 4;
	add.s64 	%rd24, %rd2, %rd23;
	ld.global.nc.f32 	%f103, [%rd24];
	ld.global.nc.f32 	%f104, [%rd22];
	fma.rn.f32 	%f114, %f103, %f104, %f114;
	add.s32 	%r52, %r52, 1;
	add.s32 	%r51, %r51, 1;
	add.s32 	%r50, %r50, 1;
	setp.ne.s32 	%p10, %r50, 0;
	@%p10 bra 	$L__BB5_13;
$L__BB5_14:
	setp.eq.s64 	%p11, %rd5, 0;
	@%p11 bra 	$L__BB5_16;
	cvta.to.global.u64 	%rd25, %rd5;
	mul.wide.s32 	%rd26, %r2, 4;
	add.s64 	%rd27, %rd25, %rd26;
	ld.global.nc.f32 	%f105, [%rd27];
	add.f32 	%f114, %f114, %f105;
$L__BB5_16:
	cvta.to.global.u64 	%rd28, %rd6;
	mul.wide.s32 	%rd29, %r1, 4;
	add.s64 	%rd30, %rd28, %rd29;
	st.global.f32 	[%rd30], %f114;
$L__BB5_17:
	ret;

}
	// .globl	_Z19residual_add_kernelPKfS0_Pfi
.visible .entry _Z19residual_add_kernelPKfS0_Pfi(
	.param .u64 .ptr .align 1 _Z19residual_add_kernelPKfS0_Pfi_param_0,
	.param .u64 .ptr .align 1 _Z19residual_add_kernelPKfS0_Pfi_param_1,
	.param .u64 .ptr .align 1 _Z19residual_add_kernelPKfS0_Pfi_param_2,
	.param .u32 _Z19residual_add_kernelPKfS0_Pfi_param_3
)
{
	.reg .pred 	%p<2>;
	.reg .b32 	%r<6>;
	.reg .b32 	%f<4>;
	.reg .b64 	%rd<11>;

	ld.param.u64 	%rd1, [_Z19residual_add_kernelPKfS0_Pfi_param_0];
	ld.param.u64 	%rd2, [_Z19residual_add_kernelPKfS0_Pfi_param_1];
	ld.param.u64 	%rd3, [_Z19residual_add_kernelPKfS0_Pfi_param_2];
	ld.param.u32 	%r2, [_Z19residual_add_kernelPKfS0_Pfi_param_3];
	mov.u32 	%r3, %ctaid.x;
	mov.u32 	%r4, %ntid.x;
	mov.u32 	%r5, %tid.x;
	mad.lo.s32 	%r1, %r3, %r4, %r5;
	setp.ge.s32 	%p1, %r1, %r2;
	@%p1 bra 	$L__BB6_2;
	cvta.to.global.u64 	%rd4, %rd1;
	cvta.to.global.u64 	%rd5, %rd2;
	cvta.to.global.u64 	%rd6, %rd3;
	mul.wide.s32 	%rd7, %r1, 4;
	add.s64 	%rd8, %rd4, %rd7;
	ld.global.nc.f32 	%f1, [%rd8];
	add.s64 	%rd9, %rd5, %rd7;
	ld.global.nc.f32 	%f2, [%rd9];
	add.f32 	%f3, %f1, %f2;
	add.s64 	%rd10, %rd6, %rd7;
	st.global.f32 	[%rd10], %f3;
$L__BB6_2:
	ret;

}


// ===== COMPILED SASS (sm_100) =====

	.target	sm_100

	.elftype	@"ET_EXEC"


//--------------------- .note.nv.tkinfo           --------------------------
	.section	.note.nv.tkinfo,"",@"SHT_NOTE"
	.sectionflags	@"SHF_NOTE_NV_TKINFO"
	.tkinfo
        /*0018*/ 	.word	0x00000002
        /*0030*/ 	.string	""
        /*0030*/ 	.string	"ptxas"
        /*0030*/ 	.string	"Cuda compilation tools, release 13.0, V13.0.88"
        /*0030*/ 	.string	"Build cuda_13.0.r13.0/compiler.36424714_0"
        /*0030*/ 	.string	"-arch sm_100 -m 64 "



//--------------------- .note.nv.cuinfo           --------------------------
	.section	.note.nv.cuinfo,"",@"SHT_NOTE"
	.sectionflags	@"SHF_NOTE_NV_CUINFO"
        /*0018*/ 	.short	0x0002
        /*001a*/ 	.short	0x0064
        /*001c*/ 	.short	0x0082
	.zero		2


//--------------------- .nv.info                  --------------------------
	.section	.nv.info,"",@"SHT_CUDA_INFO"
	.align	4


	//----- nvinfo : EIATTR_REGCOUNT
	.align		4
        /*0000*/ 	.byte	0x04, 0x2f
        /*0002*/ 	.short	(.L_1 - .L_0)
	.align		4
.L_0:
        /*0004*/ 	.word	index@(_Z13conv2d_kernelPKfS0_S0_Pfiiiiiiiiiiiii)
        /*0008*/ 	.word	0x00000030


	//----- nvinfo : EIATTR_FRAME_SIZE
	.align		4
.L_1:
        /*000c*/ 	.byte	0x04, 0x11
        /*000e*/ 	.short	(.L_3 - .L_2)
	.align		4
.L_2:
        /*0010*/ 	.word	index@(_Z13conv2d_kernelPKfS0_S0_Pfiiiiiiiiiiiii)
        /*0014*/ 	.word	0x00000000


	//----- nvinfo : EIATTR_REGCOUNT
	.align		4
.L_3:
        /*0018*/ 	.byte	0x04, 0x2f
        /*001a*/ 	.short	(.L_5 - .L_4)
	.align		4
.L_4:
        /*001c*/ 	.word	index@(_Z17batch_norm_kernelPKfS0_S0_S0_S0_Pffiiii)
        /*0020*/ 	.word	0x00000010


	//----- nvinfo : EIATTR_FRAME_SIZE
	.align		4
.L_5:
        /*0024*/ 	.byte	0x04, 0x11
        /*0026*/ 	.short	(.L_7 - .L_6)
	.align		4
.L_6:
        /*0028*/ 	.word	index@(_Z17batch_norm_kernelPKfS0_S0_S0_S0_Pffiiii)
        /*002c*/ 	.word	0x00000000


	//----- nvinfo : EIATTR_REGCOUNT
	.align		4
.L_7:
        /*0030*/ 	.byte	0x04, 0x2f
        /*0032*/ 	.short	(.L_9 - .L_8)
	.align		4
.L_8:
        /*0034*/ 	.word	index@(_Z11relu_kernelPKfPfi)
        /*0038*/ 	.word	0x0000000a


	//----- nvinfo : EIATTR_FRAME_SIZE
	.align		4
.L_9:
        /*003c*/ 	.byte	0x04, 0x11
        /*003e*/ 	.short	(.L_11 - .L_10)
	.align		4
.L_10:
        /*0040*/ 	.word	index@(_Z11relu_kernelPKfPfi)
        /*0044*/ 	.word	0x00000000


	//----- nvinfo : EIATTR_REGCOUNT
	.align		4
.L_11:
        /*0048*/ 	.byte	0x04, 0x2f
        /*004a*/ 	.short	(.L_13 - .L_12)
	.align		4
.L_12:
        /*004c*/ 	.word	index@(_Z18max_pooling_kernelPKfPfiiiiiiiiii)
        /*0050*/ 	.word	0x0000001f


	//----- nvinfo : EIATTR_FRAME_SIZE
	.align		4
.L_13:
        /*0054*/ 	.byte	0x04, 0x11
        /*0056*/ 	.short	(.L_15 - .L_14)
	.align		4
.L_14:
        /*0058*/ 	.word	index@(_Z18max_pooling_kernelPKfPfiiiiiiiiii)
        /*005c*/ 	.word	0x00000000


	//----- nvinfo : EIATTR_REGCOUNT
	.align		4
.L_15:
        /*0060*/ 	.byte	0x04, 0x2f
        /*0062*/ 	.short	(.L_17 - .L_16)
	.align		4
.L_16:
        /*0064*/ 	.word	index@(_Z25global_avg_pooling_kernelPKfPfiiii)
        /*0068*/ 	.word	0x0000001f


	//----- nvinfo : EIATTR_FRAME_SIZE
	.align		4
.L_17:
        /*006c*/ 	.byte	0x04, 0x11
        /*006e*/ 	.short	(.L_19 - .L_18)
	.align		4
.L_18:
        /*0070*/ 	.word	index@($__internal_0_$__cuda_sm3x_div_rn_noftz_f32_slowpath)
        /*0074*/ 	.word	0x00000000


	//----- nvinfo : EIATTR_FRAME_SIZE
	.align		4
.L_19:
        /*0078*/ 	.byte	0x04, 0x11
        /*007a*/ 	.short	(.L_21 - .L_20)
	.align		4
.L_20:
        /*007c*/ 	.word	index@(_Z25global_avg_pooling_kernelPKfPfiiii)
        /*0080*/ 	.word	0x00000000


	//----- nvinfo : EIATTR_REGCOUNT
	.align		4
.L_21:
        /*0084*/ 	.byte	0x04, 0x2f
        /*0086*/ 	.short	(.L_23 - .L_22)
	.align		4
.L_22:
        /*0088*/ 	.word	index@(_Z22fully_connected_kernelPKfS0_S0_Pfiii)
        /*008c*/ 	.word	0x00000020


	//----- nvinfo : EIATTR_FRAME_SIZE
	.align		4
.L_23:
        /*0090*/ 	.byte	0x04, 0x11
        /*0092*/ 	.short	(.L_25 - .L_24)
	.align		4
.L_24:
        /*0094*/ 	.word	index@(_Z22fully_connected_kernelPKfS0_S0_Pfiii)
        /*0098*/ 	.word	0x00000000


	//----- nvinfo : EIATTR_REGCOUNT
	.align		4
.L_25:
        /*009c*/ 	.byte	0x04, 0x2f
        /*009e*/ 	.short	(.L_27 - .L_26)
	.align		4
.L_26:
        /*00a0*/ 	.word	index@(_Z19residual_add_kernelPKfS0_Pfi)
        /*00a4*/ 	.word	0x0000000c


	//----- nvinfo : EIATTR_FRAME_SIZE
	.align		4
.L_27:
        /*00a8*/ 	.byte	0x04, 0x11
        /*00aa*/ 	.short	(.L_29 - .L_28)
	.align		4
.L_28:
        /*00ac*/ 	.word	index@(_Z19residual_add_kernelPKfS0_Pfi)
        /*00b0*/ 	.word	0x00000000


	//----- nvinfo : EIATTR_MIN_STACK_SIZE
	.align		4
.L_29:
        /*00b4*/ 	.byte	0x04, 0x12
        /*00b6*/ 	.short	(.L_31 - .L_30)
	.align		4
.L_30:
        /*00b8*/ 	.word	index@(_Z19residual_add_kernelPKfS0_Pfi)
        /*00bc*/ 	.word	0x00000000


	//----- nvinfo : EIATTR_MIN_STACK_SIZE
	.align		4
.L_31:
        /*00c0*/ 	.byte	0x04, 0x12
        /*00c2*/ 	.short	(.L_33 - .L_32)
	.align		4
.L_32:
        /*00c4*/ 	.word	index@(_Z22fully_connected_kernelPKfS0_S0_Pfiii)
        /*00c8*/ 	.word	0x00000000


	//----- nvinfo : EIATTR_MIN_STACK_SIZE
	.align		4
.L_33:
        /*00cc*/ 	.byte	0x04, 0x12
        /*00ce*/ 	.short	(.L_35 - .L_34)
	.align		4
.L_34:
        /*00d0*/ 	.word	index@(_Z25global_avg_pooling_kernelPKfPfiiii)
        /*00d4*/ 	.word	0x00000000


	//----- nvinfo : EIATTR_MIN_STACK_SIZE
	.align		4
.L_35:
        /*00d8*/ 	.byte	0x04, 0x12
        /*00da*/ 	.short	(.L_37 - .L_36)
	.align		4
.L_36:
        /*00dc*/ 	.word	index@(_Z18max_pooling_kernelPKfPfiiiiiiiiii)
        /*00e0*/ 	.word	0x00000000


	//----- nvinfo : EIATTR_MIN_STACK_SIZE
	.align		4
.L_37:
        /*00e4*/ 	.byte	0x04, 0x12
        /*00e6*/ 	.short	(.L_39 - .L_38)
	.align		4
.L_38:
        /*00e8*/ 	.word	index@(_Z11relu_kernelPKfPfi)
        /*00ec*/ 	.word	0x00000000


	//----- nvinfo : EIATTR_MIN_STACK_SIZE
	.align		4
.L_39:
        /*00f0*/ 	.byte	0x04, 0x12
        /*00f2*/ 	.short	(.L_41 - .L_40)
	.align		4
.L_40:
        /*00f4*/ 	.word	index@(_Z17batch_norm_kernelPKfS0_S0_S0_S0_Pffiiii)
        /*00f8*/ 	.word	0x00000000


	//----- nvinfo : EIATTR_MIN_STACK_SIZE
	.align		4
.L_41:
        /*00fc*/ 	.byte	0x04, 0x12
        /*00fe*/ 	.short	(.L_43 - .L_42)
	.align		4
.L_42:
        /*0100*/ 	.word	index@(_Z13conv2d_kernelPKfS0_S0_Pfiiiiiiiiiiiii)
        /*0104*/ 	.word	0x00000000
.L_43:


//--------------------- .nv.compat                --------------------------
	.section	.nv.compat,"",@"SHT_CUDA_COMPAT_INFO"
	.align	4
        /*0000*/ 	.byte	0x02, 0x09, 0x00, 0x00, 0x02, 0x02, 0x01, 0x00, 0x02, 0x05, 0x05, 0x00, 0x03, 0x07, 0x01, 0x01
        /*0010*/ 	.byte	0x02, 0x03, 0x00, 0x00, 0x02, 0x06, 0x01, 0x00, 0x04, 0x0b, 0x08, 0x00, 0x01, 0x00, 0x00, 0x00
        /*0020*/ 	.byte	0x00, 0x00, 0x00, 0x00


//--------------------- .nv.info._Z19residual_add_kernelPKfS0_Pfi --------------------------
	.section	.nv.info._Z19residual_add_kernelPKfS0_Pfi,"",@"SHT_CUDA_INFO"
	.sectionflags	@""
	.align	4


	//----- nvinfo : EIATTR_CUDA_API_VERSION
	.align		4
        /*0000*/ 	.byte	0x04, 0x37
        /*0002*/ 	.short	(.L_45 - .L_44)
.L_44:
        /*0004*/ 	.word	0x00000082


	//----- nvinfo : EIATTR_KPARAM_INFO
	.align		4
.L_45:
        /*0008*/ 	.byte	0x04, 0x17
        /*000a*/ 	.short	(.L_47 - .L_46)
.L_46:
        /*000c*/ 	.word	0x00000000
        /*0010*/ 	.short	0x0003
        /*0012*/ 	.short	0x0018
        /*0014*/ 	.byte	0x00, 0xf0, 0x11, 0x00


	//----- nvinfo : EIATTR_KPARAM_INFO
	.align		4
.L_47:
        /*0018*/ 	.byte	0x04, 0x17
        /*001a*/ 	.short	(.L_49 - .L_48)
.L_48:
        /*001c*/ 	.word	0x00000000
        /*0020*/ 	.short	0x0002
        /*0022*/ 	.short	0x0010
        /*0024*/ 	.byte	0x00, 0xf5, 0x21, 0x00


	//----- nvinfo : EIATTR_KPARAM_INFO
	.align		4
.L_49:
        /*0028*/ 	.byte	0x04, 0x17
        /*002a*/ 	.short	(.L_51 - .L_50)
.L_50:
        /*002c*/ 	.word	0x00000000
        /*0030*/ 	.short	0x0001
        /*0032*/ 	.short	0x0008
        /*0034*/ 	.byte	0x00, 0xf5, 0x21, 0x00


	//----- nvinfo : EIATTR_KPARAM_INFO
	.align		4
.L_51:
        /*0038*/ 	.byte	0x04, 0x17
        /*003a*/ 	.short	(.L_53 - .L_52)
.L_52:
        /*003c*/ 	.word	0x00000000
        /*0040*/ 	.short	0x0000
        /*0042*/ 	.short	0x0000
        /*0044*/ 	.byte	0x00, 0xf5, 0x21, 0x00


	//----- nvinfo : EIATTR_SPARSE_MMA_MASK
	.align		4
.L_53:
        /*0048*/ 	.byte	0x03, 0x50
        /*004a*/ 	.short	0x0000


	//----- nvinfo : EIATTR_MAXREG_COUNT
	.align		4
        /*004c*/ 	.byte	0x03, 0x1b
        /*004e*/ 	.short	0x00ff


	//----- nvinfo : EIATTR_MERCURY_ISA_VERSION
	.align		4
        /*0050*/ 	.byte	0x03, 0x5f
        /*0052*/ 	.short	0x0101


	//----- nvinfo : EIATTR_VRC_CTA_INIT_COUNT
	.align		4
        /*0054*/ 	.byte	0x02, 0x4a
	.zero		1
	.zero		1


	//----- nvinfo : EIATTR_EXIT_INSTR_OFFSETS
	.align		4
        /*0058*/ 	.byte	0x04, 0x1c
        /*005a*/ 	.short	(.L_55 - .L_54)


	//   ....[0]....
.L_54:
        /*005c*/ 	.word	0x00000070


	//   ....[1]....
        /*0060*/ 	.word	0x00000130


	//----- nvinfo : EIATTR_CBANK_PARAM_SIZE
	.align		4
.L_55:
        /*0064*/ 	.byte	0x03, 0x19
        /*0066*/ 	.short	0x001c


	//----- nvinfo : EIATTR_PARAM_CBANK
	.align		4
        /*0068*/ 	.byte	0x04, 0x0a
        /*006a*/ 	.short	(.L_57 - .L_56)
	.align		4
.L_56:
        /*006c*/ 	.word	index@(.nv.constant0._Z19residual_add_kernelPKfS0_Pfi)
        /*0070*/ 	.short	0x0380
        /*0072*/ 	.short	0x001c


	//----- nvinfo : EIATTR_SW_WAR
	.align		4
.L_57:
        /*0074*/ 	.byte	0x04, 0x36
        /*0076*/ 	.short	(.L_59 - .L_58)
.L_58:
        /*0078*/ 	.word	0x00000008
.L_59:


//--------------------- .nv.info._Z22fully_connected_kernelPKfS0_S0_Pfiii --------------------------
	.section	.nv.info._Z22fully_connected_kernelPKfS0_S0_Pfiii,"",@"SHT_CUDA_INFO"
	.sectionflags	@""
	.align	4


	//----- nvinfo : EIATTR_CUDA_API_VERSION
	.align		4
        /*0000*/ 	.byte	0x04, 0x37
        /*0002*/ 	.short	(.L_61 - .L_60)
.L_60:
        /*0004*/ 	.word	0x00000082


	//----- nvinfo : EIATTR_KPARAM_INFO
	.align		4
.L_61:
        /*0008*/ 	.byte	0x04, 0x17
        /*000a*/ 	.short	(.L_63 - .L_62)
.L_62:
        /*000c*/ 	.word	0x00000000
        /*0010*/ 	.short	0x0006
        /*0012*/ 	.short	0x0028
        /*0014*/ 	.byte	0x00, 0xf0, 0x11, 0x00


	//----- nvinfo : EIATTR_KPARAM_INFO
	.align		4
.L_63:
        /*0018*/ 	.byte	0x04, 0x17
        /*001a*/ 	.short	(.L_65 - .L_64)
.L_64:
        /*001c*/ 	.word	0x00000000
        /*0020*/ 	.short	0x0005
        /*0022*/ 	.short	0x0024
        /*0024*/ 	.byte	0x00, 0xf0, 0x11, 0x00


	//----- nvinfo : EIATTR_KPARAM_INFO
	.align		4
.L_65:
        /*0028*/ 	.byte	0x04, 0x17
        /*002a*/ 	.short	(.L_67 - .L_66)
.L_66:
        /*002c*/ 	.word	0x00000000
        /*0030*/ 	.short	0x0004
        /*0032*/ 	.short	0x0020
        /*0034*/ 	.byte	0x00, 0xf0, 0x11, 0x00


	//----- nvinfo : EIATTR_KPARAM_INFO
	.align		4
.L_67:
        /*0038*/ 	.byte	0x04, 0x17
        /*003a*/ 	.short	(.L_69 - .L_68)
.L_68:
        /*003c*/ 	.word	0x00000000
        /*0040*/ 	.short	0x0003
        /*0042*/ 	.short	0x0018
        /*0044*/ 	.byte	0x00, 0xf5, 0x21, 0x00


	//----- nvinfo : EIATTR_KPARAM_INFO
	.align		4
.L_69:
        /*0048*/ 	.byte	0x04, 0x17
        /*004a*/ 	.short	(.L_71 - .L_70)
.L_70:
        /*004c*/ 	.word	0x00000000
        /*0050*/ 	.short	0x0002
        /*0052*/ 	.short	0x0010
        /*0054*/ 	.byte	0x00, 0xf5, 0x21, 0x00


	//----- nvinfo : EIATTR_KPARAM_INFO
	.align		4
.L_71:
        /*0058*/ 	.byte	0x04, 0x17
        /*005a*/ 	.short	(.L_73 - .L_72)
.L_72:
        /*005c*/ 	.word	0x00000000
        /*0060*/ 	.short	0x0001
        /*0062*/ 	.short	0x0008
        /*0064*/ 	.byte	0x00, 0xf5, 0x21, 0x00


	//----- nvinfo : EIATTR_KPARAM_INFO
	.align		4
.L_73:
        /*0068*/ 	.byte	0x04, 0x17
        /*006a*/ 	.short	(.L_75 - .L_74)
.L_74:
        /*006c*/ 	.word	0x00000000
        /*0070*/ 	.short	0x0000
        /*0072*/ 	.short	0x0000
        /*0074*/ 	.byte	0x00, 0xf5, 0x21, 0x00


	//----- nvinfo : EIATTR_SPARSE_MMA_MASK
	.align		4
.L_75:
        /*0078*/ 	.byte	0x03, 0x50
        /*007a*/ 	.short	0x0000


	//----- nvinfo : EIATTR_MAXREG_COUNT
	.align		4
        /*007c*/ 	.byte	0x03, 0x1b
        /*007e*/ 	.short	0x00ff


	//----- nvinfo : EIATTR_MERCURY_ISA_VERSION
	.align		4
        /*0080*/ 	.byte	0x03, 0x5f
        /*0082*/ 	.short	0x0101


	//----- nvinfo : EIATTR_VRC_CTA_INIT_COUNT
	.align		4
        /*0084*/ 	.byte	0x02, 0x4a
	.zero		1
	.zero		1


	//----- nvinfo : EIATTR_EXIT_INSTR_OFFSETS
	.align		4
        /*0088*/ 	.byte	0x04, 0x1c
        /*008a*/ 	.short	(.L_77 - .L_76)


	//   ....[0]....
.L_76:
        /*008c*/ 	.word	0x00000090


	//   ....[1]....
        /*0090*/ 	.word	0x00000cc0


	//----- nvinfo : EIATTR_CBANK_PARAM_SIZE
	.align		4
.L_77:
        /*0094*/ 	.byte	0x03, 0x19
        /*0096*/ 	.short	0x002c


	//----- nvinfo : EIATTR_PARAM_CBANK
	.align		4
        /*0098*/ 	.byte	0x04, 0x0a
        /*009a*/ 	.short	(.L_79 - .L_78)
	.align		4
.L_78:
        /*009c*/ 	.word	index@(.nv.constant0._Z22fully_connected_kernelPKfS0_S0_Pfiii)
        /*00a0*/ 	.short	0x0380
        /*00a2*/ 	.short	0x002c


	//----- nvinfo : EIATTR_SW_WAR
	.align		4
.L_79:
        /*00a4*/ 	.byte	0x04, 0x36
        /*00a6*/ 	.short	(.L_81 - .L_80)
.L_80:
        /*00a8*/ 	.word	0x00000008
.L_81:


//--------------------- .nv.info._Z25global_avg_pooling_kernelPKfPfiiii --------------------------
	.section	.nv.info._Z25global_avg_pooling_kernelPKfPfiiii,"",@"SHT_CUDA_INFO"
	.sectionflags	@""
	.align	4


	//----- nvinfo : EIATTR_CUDA_API_VERSION
	.align		4
        /*0000*/ 	.byte	0x04, 0x37
        /*0002*/ 	.short	(.L_83 - .L_82)
.L_82:
        /*0004*/ 	.word	0x00000082


	//----- nvinfo : EIATTR_KPARAM_INFO
	.align		4
.L_83:
        /*0008*/ 	.byte	0x04, 0x17
        /*000a*/ 	.short	(.L_85 - .L_84)
.L_84:
        /*000c*/ 	.word	0x00000000
        /*0010*/ 	.short	0x0005
        /*0012*/ 	.short	0x001c
        /*0014*/ 	.byte	0x00, 0xf0, 0x11, 0x00


	//----- nvinfo : EIATTR_KPARAM_INFO
	.align		4
.L_85:
        /*0018*/ 	.byte	0x04, 0x17
        /*001a*/ 	.short	(.L_87 - .L_86)
.L_86:
        /*001c*/ 	.word	0x00000000
        /*0020*/ 	.short	0x0004
        /*0022*/ 	.short	0x0018
        /*0024*/ 	.byte	0x00, 0xf0, 0x11, 0x00


	//----- nvinfo : EIATTR_KPARAM_INFO
	.align		4
.L_87:
        /*0028*/ 	.byte	0x04, 0x17
        /*002a*/ 	.short	(.L_89 - .L_88)
.L_88:
        /*002c*/ 	.word	0x00000000
        /*0030*/ 	.short	0x0003
        /*0032*/ 	.short	0x0014
        /*0034*/ 	.byte	0x00, 0xf0, 0x11, 0x00


	//----- nvinfo : EIATTR_KPARAM_INFO
	.align		4
.L_89:
        /*0038*/ 	.byte	0x04, 0x17
        /*003a*/ 	.short	(.L_91 - .L_90)
.L_90:
        /*003c*/ 	.word	0x00000000
        /*0040*/ 	.short	0x0002
        /*0042*/ 	.short	0x0010
        /*0044*/ 	.byte	0x00, 0xf0, 0x11, 0x00


	//----- nvinfo : EIATTR_KPARAM_INFO
	.align		4
.L_91:
        /*0048*/ 	.byte	0x04, 0x17
        /*004a*/ 	.short	(.L_93 - .L_92)
.L_92:
        /*004c*/ 	.word	0x00000000
        /*0050*/ 	.short	0x0001
        /*0052*/ 	.short	0x0008
        /*0054*/ 	.byte	0x00, 0xf5, 0x21, 0x00


	//----- nvinfo : EIATTR_KPARAM_INFO
	.align		4
.L_93:
        /*0058*/ 	.byte	0x04, 0x17
        /*005a*/ 	.short	(.L_95 - .L_94)
.L_94:
        /*005c*/ 	.word	0x00000000
        /*0060*/ 	.short	0x0000
        /*0062*/ 	.short	0x0000
        /*0064*/ 	.byte	0x00, 0xf5, 0x21, 0x00


	//----- nvinfo : EIATTR_SPARSE_MMA_MASK
	.align		4
.L_95:
        /*0068*/ 	.byte	0x03, 0x50
        /*006a*/ 	.short	0x0000


	//----- nvinfo : EIATTR_MAXREG_COUNT
	.align		4
        /*006c*/ 	.byte	0x03, 0x1b
        /*006e*/ 	.short	0x00ff


	//----- nvinfo : EIATTR_MERCURY_ISA_VERSION
	.align		4
        /*0070*/ 	.byte	0x03, 0x5f
        /*0072*/ 	.short	0x0101


	//----- nvinfo : EIATTR_VRC_CTA_INIT_COUNT
	.align		4
        /*0074*/ 	.byte	0x02, 0x4a
	.zero		1
	.zero		1


	//----- nvinfo : EIATTR_EXIT_INSTR_OFFSETS
	.align		4
        /*0078*/ 	.byte	0x04, 0x1c
        /*007a*/ 	.short	(.L_97 - .L_96)


	//   ....[0]....
.L_96:
        /*007c*/ 	.word	0x00000080


	//   ....[1]....
        /*0080*/ 	.word	0x000008a0


	//----- nvinfo : EIATTR_CRS_STACK_SIZE
	.align		4
.L_97:
        /*0084*/ 	.byte	0x04, 0x1e
        /*0086*/ 	.short	(.L_99 - .L_98)
.L_98:
        /*0088*/ 	.word	0x00000000


	//----- nvinfo : EIATTR_CBANK_PARAM_SIZE
	.align		4
.L_99:
        /*008c*/ 	.byte	0x03, 0x19
        /*008e*/ 	.short	0x0020


	//----- nvinfo : EIATTR_PARAM_CBANK
	.align		4
        /*0090*/ 	.byte	0x04, 0x0a
        /*0092*/ 	.short	(.L_101 - .L_100)
	.align		4
.L_100:
        /*0094*/ 	.word	index@(.nv.constant0._Z25global_avg_pooling_kernelPKfPfiiii)
        /*0098*/ 	.short	0x0380
        /*009a*/ 	.short	0x0020


	//----- nvinfo : EIATTR_SW_WAR
	.align		4
.L_101:
        /*009c*/ 	.byte	0x04, 0x36
        /*009e*/ 	.short	(.L_103 - .L_102)
.L_102:
        /*00a0*/ 	.word	0x00000008
.L_103:


//--------------------- .nv.info._Z18max_pooling_kernelPKfPfiiiiiiiiii --------------------------
	.section	.nv.info._Z18max_pooling_kernelPKfPfiiiiiiiiii,"",@"SHT_CUDA_INFO"
	.sectionflags	@""
	.align	4


	//----- nvinfo : EIATTR_CUDA_API_VERSION
	.align		4
        /*0000*/ 	.byte	0x04, 0x37
        /*0002*/ 	.short	(.L_105 - .L_104)
.L_104:
        /*0004*/ 	.word	0x00000082


	//----- nvinfo : EIATTR_KPARAM_INFO
	.align		4
.L_105:
        /*0008*/ 	.byte	0x04, 0x17
        /*000a*/ 	.short	(.L_107 - .L_106)
.L_106:
        /*000c*/ 	.word	0x00000000
        /*0010*/ 	.short	0x000b
        /*0012*/ 	.short	0x0034
        /*0014*/ 	.byte	0x00, 0xf0, 0x11, 0x00


	//----- nvinfo : EIATTR_KPARAM_INFO
	.align		4
.L_107:
        /*0018*/ 	.byte	0x04, 0x17
        /*001a*/ 	.short	(.L_109 - .L_108)
.L_108:
        /*001c*/ 	.word	0x00000000
        /*0020*/ 	.short	0x000a
        /*0022*/ 	.short	0x0030
        /*0024*/ 	.byte	0x00, 0xf0, 0x11, 0x00


	//----- nvinfo : EIATTR_KPARAM_INFO
	.align		4
.L_109:
        /*0028*/ 	.byte	0x04, 0x17
        /*002a*/ 	.short	(.L_111 - .L_110)
.L_110:
        /*002c*/ 	.word	0x00000000
        /*0030*/ 	.short	0x0009
        /*0032*/ 	.short	0x002c
        /*0034*/ 	.byte	0x00, 0xf0, 0x11, 0x00


	//----- nvinfo : EIATTR_KPARAM_INFO
	.align		4
.L_111:
        /*0038*/ 	.byte	0x04, 0x17
        /*003a*/ 	.short	(.L_113 - .L_112)
.L_112:
        /*003c*/ 	.word	0x00000000
        /*0040*/ 	.short	0x0008
        /*0042*/ 	.short	0x0028
        /*0044*/ 	.byte	0x00, 0xf0, 0x11, 0x00


	//----- nvinfo : EIATTR_KPARAM_INFO
	.align		4
.L_113:
        /*0048*/ 	.byte	0x04, 0x17
        /*004a*/ 	.short	(.L_115 - .L_114)
.L_114:
        /*004c*/ 	.word	0x00000000
        /*0050*/ 	.short	0x0007
        /*0052*/ 	.short	0x0024
        /*0054*/ 	.byte	0x00, 0xf0, 0x11, 0x00


	//----- nvinfo : EIATTR_KPARAM_INFO
	.align		4
.L_115:
        /*0058*/ 	.byte	0x04, 0x17
        /*005a*/ 	.short	(.L_117 - .L_116)
.L_116:
        /*005c*/ 	.word	0x00000000
        /*0060*/ 	.short	0x0006
        /*0062*/ 	.short	0x0020
        /*0064*/ 	.byte	0x00, 0xf0, 0x11, 0x00


	//----- nvinfo : EIATTR_KPARAM_INFO
	.align		4
.L_117:
        /*0068*/ 	.byte	0x04, 0x17
        /*006a*/ 	.short	(.L_119 - .L_118)
.L_118:
        /*006c*/ 	.word	0x00000000
        /*0070*/ 	.short	0x0005
        /*0072*/ 	.short	0x001c
        /*0074*/ 	.byte	0x00, 0xf0, 0x11, 0x00


	//----- nvinfo : EIATTR_KPARAM_INFO
	.align		4
.L_119:
        /*0078*/ 	.byte	0x04, 0x17
        /*007a*/ 	.short	(.L_121 - .L_120)
.L_120:
        /*007c*/ 	.word	0x00000000
        /*0080*/ 	.short	0x0004
        /*0082*/ 	.short	0x0018
        /*0084*/ 	.byte	0x00, 0xf0, 0x11, 0x00


	//----- nvinfo : EIATTR_KPARAM_INFO
	.align		4
.L_121:
        /*0088*/ 	.byte	0x04, 0x17
        /*008a*/ 	.short	(.L_123 - .L_122)
.L_122:
        /*008c*/ 	.word	0x00000000
        /*0090*/ 	.short	0x0003
        /*0092*/ 	.short	0x0014
        /*0094*/ 	.byte	0x00, 0xf0, 0x11, 0x00


	//----- nvinfo : EIATTR_KPARAM_INFO
	.align		4
.L_123:
        /*0098*/ 	.byte	0x04, 0x17
        /*009a*/ 	.short	(.L_125 - .L_124)
.L_124:
        /*009c*/ 	.word	0x00000000
        /*00a0*/ 	.short	0x0002
        /*00a2*/ 	.short	0x0010
        /*00a4*/ 	.byte	0x00, 0xf0, 0x11, 0x00


	//----- nvinfo : EIATTR_KPARAM_INFO
	.align		4
.L_125:
        /*00a8*/ 	.byte	0x04, 0x17
        /*00aa*/ 	.short	(.L_127 - .L_126)
.L_126:
        /*00ac*/ 	.word	0x00000000
        /*00b0*/ 	.short	0x0001
        /*00b2*/ 	.short	0x0008
        /*00b4*/ 	.byte	0x00, 0xf5, 0x21, 0x00


	//----- nvinfo : EIATTR_KPARAM_INFO
	.align		4
.L_127:
        /*00b8*/ 	.byte	0x04, 0x17
        /*00ba*/ 	.short	(.L_129 - .L_128)
.L_128:
        /*00bc*/ 	.word	0x00000000
        /*00c0*/ 	.short	0x0000
        /*00c2*/ 	.short	0x0000
        /*00c4*/ 	.byte	0x00, 0xf5, 0x21, 0x00


	//----- nvinfo : EIATTR_SPARSE_MMA_MASK
	.align		4
.L_129:
        /*00c8*/ 	.byte	0x03, 0x50
        /*00ca*/ 	.short	0x0000


	//----- nvinfo : EIATTR_MAXREG_COUNT
	.align		4
        /*00cc*/ 	.byte	0x03, 0x1b
        /*00ce*/ 	.short	0x00ff


	//----- nvinfo : EIATTR_MERCURY_ISA_VERSION
	.align		4
        /*00d0*/ 	.byte	0x03, 0x5f
        /*00d2*/ 	.short	0x0101


	//----- nvinfo : EIATTR_VRC_CTA_INIT_COUNT
	.align		4
        /*00d4*/ 	.byte	0x02, 0x4a
	.zero		1
	.zero		1


	//----- nvinfo : EIATTR_EXIT_INSTR_OFFSETS
	.align		4
        /*00d8*/ 	.byte	0x04, 0x1c
        /*00da*/ 	.short	(.L_131 - .L_130)


	//   ....[0]....
.L_130:
        /*00dc*/ 	.word	0x00000450


	//   ....[1]....
        /*00e0*/ 	.word	0x00001480


	//----- nvinfo : EIATTR_CRS_STACK_SIZE
	.align		4
.L_131:
        /*00e4*/ 	.byte	0x04, 0x1e
        /*00e6*/ 	.short	(.L_133 - .L_132)
.L_132:
        /*00e8*/ 	.word	0x00000000


	//----- nvinfo : EIATTR_CBANK_PARAM_SIZE
	.align		4
.L_133:
        /*00ec*/ 	.byte	0x03, 0x19
        /*00ee*/ 	.short	0x0038


	//----- nvinfo : EIATTR_PARAM_CBANK
	.align		4
        /*00f0*/ 	.byte	0x04, 0x0a
        /*00f2*/ 	.short	(.L_135 - .L_134)
	.align		4
.L_134:
        /*00f4*/ 	.word	index@(.nv.constant0._Z18max_pooling_kernelPKfPfiiiiiiiiii)
        /*00f8*/ 	.short	0x0380
        /*00fa*/ 	.short	0x0038


	//----- nvinfo : EIATTR_SW_WAR
	.align		4
.L_135:
        /*00fc*/ 	.byte	0x04, 0x36
        /*00fe*/ 	.short	(.L_137 - .L_136)
.L_136:
        /*0100*/ 	.word	0x00000008
.L_137:


//--------------------- .nv.info._Z11relu_kernelPKfPfi --------------------------
	.section	.nv.info._Z11relu_kernelPKfPfi,"",@"SHT_CUDA_INFO"
	.sectionflags	@""
	.align	4


	//----- nvinfo : EIATTR_CUDA_API_VERSION
	.align		4
        /*0000*/ 	.byte	0x04, 0x37
        /*0002*/ 	.short	(.L_139 - .L_138)
.L_138:
        /*0004*/ 	.word	0x00000082


	//----- nvinfo : EIATTR_KPARAM_INFO
	.align		4
.L_139:
        /*0008*/ 	.byte	0x04, 0x17
        /*000a*/ 	.short	(.L_141 - .L_140)
.L_140:
        /*000c*/ 	.word	0x00000000
        /*0010*/ 	.short	0x0002
        /*0012*/ 	.short	0x0010
        /*0014*/ 	.byte	0x00, 0xf0, 0x11, 0x00


	//----- nvinfo : EIATTR_KPARAM_INFO
	.align		4
.L_141:
        /*0018*/ 	.byte	0x04, 0x17
        /*001a*/ 	.short	(.L_143 - .L_142)
.L_142:
        /*001c*/ 	.word	0x00000000
        /*0020*/ 	.short	0x0001
        /*0022*/ 	.short	0x0008
        /*0024*/ 	.byte	0x00, 0xf5, 0x21, 0x00


	//----- nvinfo : EIATTR_KPARAM_INFO
	.align		4
.L_143:
        /*0028*/ 	.byte	0x04, 0x17
        /*002a*/ 	.short	(.L_145 - .L_144)
.L_144:
        /*002c*/ 	.word	0x00000000
        /*0030*/ 	.short	0x0000
        /*0032*/ 	.short	0x0000
        /*0034*/ 	.byte	0x00, 0xf5, 0x21, 0x00


	//----- nvinfo : EIATTR_SPARSE_MMA_MASK
	.align		4
.L_145:
        /*0038*/ 	.byte	0x03, 0x50
        /*003a*/ 	.short	0x0000


	//----- nvinfo : EIATTR_MAXREG_COUNT
	.align		4
        /*003c*/ 	.byte	0x03, 0x1b
        /*003e*/ 	.short	0x00ff


	//----- nvinfo : EIATTR_MERCURY_ISA_VERSION
	.align		4
        /*0040*/ 	.byte	0x03, 0x5f
        /*0042*/ 	.short	0x0101


	//----- nvinfo : EIATTR_VRC_CTA_INIT_COUNT
	.align		4
        /*0044*/ 	.byte	0x02, 0x4a
	.zero		1
	.zero		1


	//----- nvinfo : EIATTR_EXIT_INSTR_OFFSETS
	.align		4
        /*0048*/ 	.byte	0x04, 0x1c
        /*004a*/ 	.short	(.L_147 - .L_146)


	//   ....[0]....
.L_146:
        /*004c*/ 	.word	0x00000070


	//   ....[1]....
        /*0050*/ 	.word	0x00000100


	//----- nvinfo : EIATTR_CBANK_PARAM_SIZE
	.align		4
.L_147:
        /*0054*/ 	.byte	0x03, 0x19
        /*0056*/ 	.short	0x0014


	//----- nvinfo : EIATTR_PARAM_CBANK
	.align		4
        /*0058*/ 	.byte	0x04, 0x0a
        /*005a*/ 	.short	(.L_149 - .L_148)
	.align		4
.L_148:
        /*005c*/ 	.word	index@(.nv.constant0._Z11relu_kernelPKfPfi)
        /*0060*/ 	.short	0x0380
        /*0062*/ 	.short	0x0014


	//----- nvinfo : EIATTR_SW_WAR
	.align		4
.L_149:
        /*0064*/ 	.byte	0x04, 0x36
        /*0066*/ 	.short	(.L_151 - .L_150)
.L_150:
        /*0068*/ 	.word	0x00000008
.L_151:


//--------------------- .nv.info._Z17batch_norm_kernelPKfS0_S0_S0_S0_Pffiiii --------------------------
	.section	.nv.info._Z17batch_norm_kernelPKfS0_S0_S0_S0_Pffiiii,"",@"SHT_CUDA_INFO"
	.sectionflags	@""
	.align	4


	//----- nvinfo : EIATTR_CUDA_API_VERSION
	.align		4
        /*0000*/ 	.byte	0x04, 0x37
        /*0002*/ 	.short	(.L_153 - .L_152)
.L_152:
        /*0004*/ 	.word	0x00000082


	//----- nvinfo : EIATTR_KPARAM_INFO
	.align		4
.L_153:
        /*0008*/ 	.byte	0x04, 0x17
        /*000a*/ 	.short	(.L_155 - .L_154)
.L_154:
        /*000c*/ 	.word	0x00000000
        /*0010*/ 	.short	0x000a
        /*0012*/ 	.short	0x0040
        /*0014*/ 	.byte	0x00, 0xf0, 0x11, 0x00


	//----- nvinfo : EIATTR_KPARAM_INFO
	.align		4
.L_155:
        /*0018*/ 	.byte	0x04, 0x17
        /*001a*/ 	.short	(.L_157 - .L_156)
.L_156:
        /*001c*/ 	.word	0x00000000
        /*0020*/ 	.short	0x0009
        /*0022*/ 	.short	0x003c
        /*0024*/ 	.byte	0x00, 0xf0, 0x11, 0x00


	//----- nvinfo : EIATTR_KPARAM_INFO
	.align		4
.L_157:
        /*0028*/ 	.byte	0x04, 0x17
        /*002a*/ 	.short	(.L_159 - .L_158)
.L_158:
        /*002c*/ 	.word	0x00000000
        /*0030*/ 	.short	0x0008
        /*0032*/ 	.short	0x0038
        /*0034*/ 	.byte	0x00, 0xf0, 0x11, 0x00


	//----- nvinfo : EIATTR_KPARAM_INFO
	.align		4
.L_159:
        /*0038*/ 	.byte	0x04, 0x17
        /*003a*/ 	.short	(.L_161 - .L_160)
.L_160:
        /*003c*/ 	.word	0x00000000
        /*0040*/ 	.short	0x0007
        /*0042*/ 	.short	0x0034
        /*0044*/ 	.byte	0x00, 0xf0, 0x11, 0x00


	//----- nvinfo : EIATTR_KPARAM_INFO
	.align		4
.L_161:
        /*0048*/ 	.byte	0x04, 0x17
        /*004a*/ 	.short	(.L_163 - .L_162)
.L_162:
        /*004c*/ 	.word	0x00000000
        /*0050*/ 	.short	0x0006
        /*0052*/ 	.short	0x0030
        /*0054*/ 	.byte	0x00, 0xf0, 0x11, 0x00


	//----- nvinfo : EIATTR_KPARAM_INFO
	.align		4
.L_163:
        /*0058*/ 	.byte	0x04, 0x17
        /*005a*/ 	.short	(.L_165 - .L_164)
.L_164:
        /*005c*/ 	.word	0x00000000
        /*0060*/ 	.short	0x0005
        /*0062*/ 	.short	0x0028
        /*0064*/ 	.byte	0x00, 0xf5, 0x21, 0x00


	//----- nvinfo : EIATTR_KPARAM_INFO
	.align		4
.L_165:
        /*0068*/ 	.byte	0x04, 0x17
        /*006a*/ 	.short	(.L_167 - .L_166)
.L_166:
        /*006c*/ 	.word	0x00000000
        /*0070*/ 	.short	0x0004
        /*0072*/ 	.short	0x0020
        /*0074*/ 	.byte	0x00, 0xf5, 0x21, 0x00


	//----- nvinfo : EIATTR_KPARAM_INFO
	.align		4
.L_167:
        /*0078*/ 	.byte	0x04, 0x17
        /*007a*/ 	.short	(.L_169 - .L_168)
.L_168:
        /*007c*/ 	.word	0x00000000
        /*0080*/ 	.short	0x0003
        /*0082*/ 	.short	0x0018
        /*0084*/ 	.byte	0x00, 0xf5, 0x21, 0x00


	//----- nvinfo : EIATTR_KPARAM_INFO
	.align		4
.L_169:
        /*0088*/ 	.byte	0x04, 0x17
        /*008a*/ 	.short	(.L_171 - .L_170)
.L_170:
        /*008c*/ 	.word	0x00000000
        /*0090*/ 	.short	0x0002
        /*0092*/ 	.short	0x0010
        /*0094*/ 	.byte	0x00, 0xf5, 0x21, 0x00


	//----- nvinfo : EIATTR_KPARAM_INFO
	.align		4
.L_171:
        /*0098*/ 	.byte	0x04, 0x17
        /*009a*/ 	.short	(.L_173 - .L_172)
.L_172:
        /*009c*/ 	.word	0x00000000
        /*00a0*/ 	.short	0x0001
        /*00a2*/ 	.short	0x0008
        /*00a4*/ 	.byte	0x00, 0xf5, 0x21, 0x00


	//----- nvinfo : EIATTR_KPARAM_INFO
	.align		4
.L_173:
        /*00a8*/ 	.byte	0x04, 0x17
        /*00aa*/ 	.short	(.L_175 - .L_174)
.L_174:
        /*00ac*/ 	.word	0x00000000
        /*00b0*/ 	.short	0x0000
        /*00b2*/ 	.short	0x0000
        /*00b4*/ 	.byte	0x00, 0xf5, 0x21, 0x00


	//----- nvinfo : EIATTR_SPARSE_MMA_MASK
	.align		4
.L_175:
        /*00b8*/ 	.byte	0x03, 0x50
        /*00ba*/ 	.short	0x0000


	//----- nvinfo : EIATTR_MAXREG_COUNT
	.align		4
        /*00bc*/ 	.byte	0x03, 0x1b
        /*00be*/ 	.short	0x00ff


	//----- nvinfo : EIATTR_MERCURY_ISA_VERSION
	.align		4
        /*00c0*/ 	.byte	0x03, 0x5f
        /*00c2*/ 	.short	0x0101


	//----- nvinfo : EIATTR_VRC_CTA_INIT_COUNT
	.align		4
        /*00c4*/ 	.byte	0x02, 0x4a
	.zero		1
	.zero		1


	//----- nvinfo : EIATTR_EXIT_INSTR_OFFSETS
	.align		4
        /*00c8*/ 	.byte	0x04, 0x1c
        /*00ca*/ 	.short	(.L_177 - .L_176)


	//   ....[0]....
.L_176:
        /*00cc*/ 	.word	0x000000c0


	//   ....[1]....
        /*00d0*/ 	.word	0x000005a0


	//----- nvinfo : EIATTR_CBANK_PARAM_SIZE
	.align		4
.L_177:
        /*00d4*/ 	.byte	0x03, 0x19
        /*00d6*/ 	.short	0x0044


	//----- nvinfo : EIATTR_PARAM_CBANK
	.align		4
        /*00d8*/ 	.byte	0x04, 0x0a
        /*00da*/ 	.short	(.L_179 - .L_178)
	.align		4
.L_178:
        /*00dc*/ 	.word	index@(.nv.constant0._Z17batch_norm_kernelPKfS0_S0_S0_S0_Pffiiii)
        /*00e0*/ 	.short	0x0380
        /*00e2*/ 	.short	0x0044


	//----- nvinfo : EIATTR_SW_WAR
	.align		4
.L_179:
        /*00e4*/ 	.byte	0x04, 0x36
        /*00e6*/ 	.short	(.L_181 - .L_180)
.L_180:
        /*00e8*/ 	.word	0x00000008
.L_181:


//--------------------- .nv.info._Z13conv2d_kernelPKfS0_S0_Pfiiiiiiiiiiiii --------------------------
	.section	.nv.info._Z13conv2d_kernelPKfS0_S0_Pfiiiiiiiiiiiii,"",@"SHT_CUDA_INFO"
	.sectionflags	@""
	.align	4


	//----- nvinfo : EIATTR_CUDA_API_VERSION
	.align		4
        /*0000*/ 	.byte	0x04, 0x37
        /*0002*/ 	.short	(.L_183 - .L_182)
.L_182:
        /*0004*/ 	.word	0x00000082


	//----- nvinfo : EIATTR_KPARAM_INFO
	.align		4
.L_183:
        /*0008*/ 	.byte	0x04, 0x17
        /*000a*/ 	.short	(.L_185 - .L_184)
.L_184:
        /*000c*/ 	.word	0x00000000
        /*0010*/ 	.short	0x0010
        /*0012*/ 	.short	0x0050
        /*0014*/ 	.byte	0x00, 0xf0, 0x11, 0x00


	//----- nvinfo : EIATTR_KPARAM_INFO
	.align		4
.L_185:
        /*0018*/ 	.byte	0x04, 0x17
        /*001a*/ 	.short	(.L_187 - .L_186)
.L_186:
        /*001c*/ 	.word	0x00000000
        /*0020*/ 	.short	0x000f
        /*0022*/ 	.short	0x004c
        /*0024*/ 	.byte	0x00, 0xf0, 0x11, 0x00


	//----- nvinfo : EIATTR_KPARAM_INFO
	.align		4
.L_187:
        /*0028*/ 	.byte	0x04, 0x17
        /*002a*/ 	.short	(.L_189 - .L_188)
.L_188:
        /*002c*/ 	.word	0x00000000
        /*0030*/ 	.short	0x000e
        /*0032*/ 	.short	0x0048
        /*0034*/ 	.byte	0x00, 0xf0, 0x11, 0x00


	//----- nvinfo : EIATTR_KPARAM_INFO
	.align		4
.L_189:
        /*0038*/ 	.byte	0x04, 0x17
        /*003a*/ 	.short	(.L_191 - .L_190)
.L_190:
        /*003c*/ 	.word	0x00000000
        /*0040*/ 	.short	0x000d
        /*0042*/ 	.short	0x0044
        /*0044*/ 	.byte	0x00, 0xf0, 0x11, 0x00


	//----- nvinfo : EIATTR_KPARAM_INFO
	.align		4
.L_191:
        /*0048*/ 	.byte	0x04, 0x17
        /*004a*/ 	.short	(.L_193 - .L_192)
.L_192:
        /*004c*/ 	.word	0x00000000
        /*0050*/ 	.short	0x000c
        /*0052*/ 	.short	0x0040
        /*0054*/ 	.byte	0x00, 0xf0, 0x11, 0x00


	//----- nvinfo : EIATTR_KPARAM_INFO
	.align		4
.L_193:
        /*0058*/ 	.byte	0x04, 0x17
        /*005a*/ 	.short	(.L_195 - .L_194)
.L_194:
        /*005c*/ 	.word	0x00000000
        /*0060*/ 	.short	0x000b
        /*0062*/ 	.short	0x003c
        /*0064*/ 	.byte	0x00, 0xf0, 0x11, 0x00


	//----- nvinfo : EIATTR_KPARAM_INFO
	.align		4
.L_195:
        /*0068*/ 	.byte	0x04, 0x17
        /*006a*/ 	.short	(.L_197 - .L_196)
.L_196:
        /*006c*/ 	.word	0x00000000
        /*0070*/ 	.short	0x000a
        /*0072*/ 	.short	0x0038
        /*0074*/ 	.byte	0x00, 0xf0, 0x11, 0x00


	//----- nvinfo : EIATTR_KPARAM_INFO
	.align		4
.L_197:
        /*0078*/ 	.byte	0x04, 0x17
        /*007a*/ 	.short	(.L_199 - .L_198)
.L_198:
        /*007c*/ 	.word	0x00000000
        /*0080*/ 	.short	0x0009
        /*0082*/ 	.short	0x0034
        /*0084*/ 	.byte	0x00, 0xf0, 0x11, 0x00


	//----- nvinfo : EIATTR_KPARAM_INFO
	.align		4
.L_199:
        /*0088*/ 	.byte	0x04, 0x17
        /*008a*/ 	.short	(.L_201 - .L_200)
.L_200:
        /*008c*/ 	.word	0x00000000
        /*0090*/ 	.short	0x0008
        /*0092*/ 	.short	0x0030
        /*0094*/ 	.byte	0x00, 0xf0, 0x11, 0x00


	//----- nvinfo : EIATTR_KPARAM_INFO
	.align		4
.L_201:
        /*0098*/ 	.byte	0x04, 0x17
        /*009a*/ 	.short	(.L_203 - .L_202)
.L_202:
        /*009c*/ 	.word	0x00000000
        /*00a0*/ 	.short	0x0007
        /*00a2*/ 	.short	0x002c
        /*00a4*/ 	.byte	0x00, 0xf0, 0x11, 0x00


	//----- nvinfo : EIATTR_KPARAM_INFO
	.align		4
.L_203:
        /*00a8*/ 	.byte	0x04, 0x17
        /*00aa*/ 	.short	(.L_205 - .L_204)
.L_204:
        /*00ac*/ 	.word	0x00000000
        /*00b0*/ 	.short	0x0006
        /*00b2*/ 	.short	0x0028
        /*00b4*/ 	.byte	0x00, 0xf0, 0x11, 0x00


	//----- nvinfo : EIATTR_KPARAM_INFO
	.align		4
.L_205:
        /*00b8*/ 	.byte	0x04, 0x17
        /*00ba*/ 	.short	(.L_207 - .L_206)
.L_206:
        /*00bc*/ 	.word	0x00000000
        /*00c0*/ 	.short	0x0005
        /*00c2*/ 	.short	0x0024
        /*00c4*/ 	.byte	0x00, 0xf0, 0x11, 0x00


	//----- nvinfo : EIATTR_KPARAM_INFO
	.align		4
.L_207:
        /*00c8*/ 	.byte	0x04, 0x17
        /*00ca*/ 	.short	(.L_209 - .L_208)
.L_208:
        /*00cc*/ 	.word	0x00000000
        /*00d0*/ 	.short	0x0004
        /*00d2*/ 	.short	0x0020
        /*00d4*/ 	.byte	0x00, 0xf0, 0x11, 0x00


	//----- nvinfo : EIATTR_KPARAM_INFO
	.align		4
.L_209:
        /*00d8*/ 	.byte	0x04, 0x17
        /*00da*/ 	.short	(.L_211 - .L_210)
.L_210:
        /*00dc*/ 	.word	0x00000000
        /*00e0*/ 	.short	0x0003
        /*00e2*/ 	.short	0x0018
        /*00e4*/ 	.byte	0x00, 0xf5, 0x21, 0x00


	//----- nvinfo : EIATTR_KPARAM_INFO
	.align		4
.L_211:
        /*00e8*/ 	.byte	0x04, 0x17
        /*00ea*/ 	.short	(.L_213 - .L_212)
.L_212:
        /*00ec*/ 	.word	0x00000000
        /*00f0*/ 	.short	0x0002
        /*00f2*/ 	.short	0x0010
        /*00f4*/ 	.byte	0x00, 0xf5, 0x21, 0x00


	//----- nvinfo : EIATTR_KPARAM_INFO
	.align		4
.L_213:
        /*00f8*/ 	.byte	0x04, 0x17
        /*00fa*/ 	.short	(.L_215 - .L_214)
.L_214:
        /*00fc*/ 	.word	0x00000000
        /*0100*/ 	.short	0x0001
        /*0102*/ 	.short	0x0008
        /*0104*/ 	.byte	0x00, 0xf5, 0x21, 0x00


	//----- nvinfo : EIATTR_KPARAM_INFO
	.align		4
.L_215:
        /*0108*/ 	.byte	0x04, 0x17
        /*010a*/ 	.short	(.L_217 - .L_216)
.L_216:
        /*010c*/ 	.word	0x00000000
        /*0110*/ 	.short	0x0000
        /*0112*/ 	.short	0x0000
        /*0114*/ 	.byte	0x00, 0xf5, 0x21, 0x00


	//----- nvinfo : EIATTR_SPARSE_MMA_MASK
	.align		4
.L_217:
        /*0118*/ 	.byte	0x03, 0x50
        /*011a*/ 	.short	0x0000


	//----- nvinfo : EIATTR_MAXREG_COUNT
	.align		4
        /*011c*/ 	.byte	0x03, 0x1b
        /*011e*/ 	.short	0x00ff


	//----- nvinfo : EIATTR_MERCURY_ISA_VERSION
	.align		4
        /*0120*/ 	.byte	0x03, 0x5f
        /*0122*/ 	.short	0x0101


	//----- nvinfo : EIATTR_VRC_CTA_INIT_COUNT
	.align		4
        /*0124*/ 	.byte	0x02, 0x4a
	.zero		1
	.zero		1


	//----- nvinfo : EIATTR_EXIT_INSTR_OFFSETS
	.align		4
        /*0128*/ 	.byte	0x04, 0x1c
        /*012a*/ 	.short	(.L_219 - .L_218)


	//   ....[0]....
.L_218:
        /*012c*/ 	.word	0x000004f0


	//   ....[1]....
        /*0130*/ 	.word	0x00001ff0


	//----- nvinfo : EIATTR_CRS_STACK_SIZE
	.align		4
.L_219:
        /*0134*/ 	.byte	0x04, 0x1e
        /*0136*/ 	.short	(.L_221 - .L_220)
.L_220:
        /*0138*/ 	.word	0x00000000


	//----- nvinfo : EIATTR_CBANK_PARAM_SIZE
	.align		4
.L_221:
        /*013c*/ 	.byte	0x03, 0x19
        /*013e*/ 	.short	0x0054


	//----- nvinfo : EIATTR_PARAM_CBANK
	.align		4
        /*0140*/ 	.byte	0x04, 0x0a
        /*0142*/ 	.short	(.L_223 - .L_222)
	.align		4
.L_222:
        /*0144*/ 	.word	index@(.nv.constant0._Z13conv2d_kernelPKfS0_S0_Pfiiiiiiiiiiiii)
        /*0148*/ 	.short	0x0380
        /*014a*/ 	.short	0x0054


	//----- nvinfo : EIATTR_SW_WAR
	.align		4
.L_223:
        /*014c*/ 	.byte	0x04, 0x36
        /*014e*/ 	.short	(.L_225 - .L_224)
.L_224:
        /*0150*/ 	.word	0x00000008
.L_225:


//--------------------- .nv.callgraph             --------------------------
	.section	.nv.callgraph,"",@"SHT_CUDA_CALLGRAPH"
	.align	4
	.sectionentsize	8
	.align		4
        /*0000*/ 	.word	0x00000000
	.align		4
        /*0004*/ 	.word	0xffffffff
	.align		4
        /*0008*/ 	.word	0x00000000
	.align		4
        /*000c*/ 	.word	0xfffffffe
	.align		4
        /*0010*/ 	.word	0x00000000
	.align		4
        /*0014*/ 	.word	0xfffffffd
	.align		4
        /*0018*/ 	.word	0x00000000
	.align		4
        /*001c*/ 	.word	0xfffffffc


//--------------------- .text._Z19residual_add_kernelPKfS0_Pfi --------------------------
	.section	.text._Z19residual_add_kernelPKfS0_Pfi,"ax",@progbits
	.align	128
        .global         _Z19residual_add_kernelPKfS0_Pfi
        .type           _Z19residual_add_kernelPKfS0_Pfi,@function
        .size           _Z19residual_add_kernelPKfS0_Pfi,(.L_x_56 - _Z19residual_add_kernelPKfS0_Pfi)
        .other          _Z19residual_add_kernelPKfS0_Pfi,@"STO_CUDA_ENTRY STV_DEFAULT"
_Z19residual_add_kernelPKfS0_Pfi:
.text._Z19residual_add_kernelPKfS0_Pfi:
[----:B------:R-:W-:Y:S01]  /*0000*/  LDC R1, c[0x0][0x37c] ;  /* 0x0000df00ff017b82 */ /* 0x000fe20000000800 */
[----:B------:R-:W0:Y:S07]  /*0010*/  S2R R0, SR_TID.X ;  /* 0x0000000000007919 */ /* 0x000e2e0000002100 */
[----:B------:R-:W0:Y:S01]  /*0020*/  S2UR UR4, SR_CTAID.X ;  /* 0x00000000000479c3 */ /* 0x000e220000002500 */
[----:B------:R-:W1:Y:S07]  /*0030*/  LDCU UR5, c[0x0][0x398] ;  /* 0x00007300ff0577ac */ /* 0x000e6e0008000800 */
[----:B------:R-:W0:Y:S02]  /*0040*/  LDC R9, c[0x0][0x360] ;  /* 0x0000d800ff097b82 */ /* 0x000e240000000800 */
[----:B0-----:R-:W-:-:S05]  /*0050*/  IMAD R9, R9, UR4, R0 ;  /* 0x0000000409097c24 */ /* 0x001fca000f8e0200 */
[----:B-1----:R-:W-:-:S13]  /*0060*/  ISETP.GE.AND P0, PT, R9, UR5, PT ;  /* 0x0000000509007c0c */ /* 0x002fda000bf06270 */
[----:B------:R-:W-:Y:S05]  /*0070*/  @P0 EXIT ;  /* 0x000000000000094d */ /* 0x000fea0003800000 */
[----:B------:R-:W0:Y:S01]  /*0080*/  LDC.64 R2, c[0x0][0x380] ;  /* 0x0000e000ff027b82 */ /* 0x000e220000000a00 */
[----:B------:R-:W1:Y:S07]  /*0090*/  LDCU.64 UR4, c[0x0][0x358] ;  /* 0x00006b00ff0477ac */ /* 0x000e6e0008000a00 */
[----:B------:R-:W2:Y:S08]  /*00a0*/  LDC.64 R4, c[0x0][0x388] ;  /* 0x0000e200ff047b82 */ /* 0x000eb00000000a00 */
[----:B------:R-:W3:Y:S01]  /*00b0*/  LDC.64 R6, c[0x0][0x390] ;  /* 0x0000e400ff067b82 */ /* 0x000ee20000000a00 */
[----:B0-----:R-:W-:-:S06]  /*00c0*/  IMAD.WIDE R2, R9, 0x4, R2 ;  /* 0x0000000409027825 */ /* 0x001fcc00078e0202 */
[----:B-1----:R-:W4:Y:S01]  /*00d0*/  LDG.E.CONSTANT R2, desc[UR4][R2.64] ;  /* 0x0000000402027981 */ /* 0x002f22000c1e9900 */
[----:B--2---:R-:W-:-:S06]  /*00e0*/  IMAD.WIDE R4, R9, 0x4, R4 ;  /* 0x0000000409047825 */ /* 0x004fcc00078e0204 */
[----:B------:R-:W4:Y:S01]  /*00f0*/  LDG.E.CONSTANT R5, desc[UR4][R4.64] ;  /* 0x0000000404057981 */ /* 0x000f22000c1e9900 */
[----:B---3--:R-:W-:-:S04]  /*0100*/  IMAD.WIDE R6, R9, 0x4, R6 ;  /* 0x0000000409067825 */ /* 0x008fc800078e0206 */
[----:B----4-:R-:W-:-:S05]  /*0110*/  FADD R9, R2, R5 ;  /* 0x0000000502097221 */ /* 0x010fca0000000000 */
[----:B------:R-:W-:Y:S01]  /*0120*/  STG.E desc[UR4][R6.64], R9 ;  /* 0x0000000906007986 */ /* 0x000fe2000c101904 */
[----:B------:R-:W-:Y:S05]  /*0130*/  EXIT ;  /* 0x000000000000794d */ /* 0x000fea0003800000 */
.L_x_0:
[----:B------:R-:W-:-:S00]  /*0140*/  BRA `(.L_x_0) ;  /* 0xfffffffc00fc7947 */ /* 0x000fc0000383ffff */
[----:B------:R-:W-:-:S00]  /*0150*/  NOP ;  /* 0x0000000000007918 */ /* 0x000fc00000000000 */
        /* <DEDUP_REMOVED lines=10> */
.L_x_56:


//--------------------- .text._Z22fully_connected_kernelPKfS0_S0_Pfiii --------------------------
	.section	.text._Z22fully_connected_kernelPKfS0_S0_Pfiii,"ax",@progbits
	.align	128
        .global         _Z22fully_connected_kernelPKfS0_S0_Pfiii
        .type           _Z22fully_connected_kernelPKfS0_S0_Pfiii,@function
        .size           _Z22fully_connected_kernelPKfS0_S0_Pfiii,(.L_x_57 - _Z22fully_connected_kernelPKfS0_S0_Pfiii)
        .other          _Z22fully_connected_kernelPKfS0_S0_Pfiii,@"STO_CUDA_ENTRY STV_DEFAULT"
_Z22fully_connected_kernelPKfS0_S0_Pfiii:
.text._Z22fully_connected_kernelPKfS0_S0_Pfiii:
[----:B------:R-:W-:Y:S01]  /*0000*/  LDC R1, c[0x0][0x37c] ;  /* 0x0000df00ff017b82 */ /* 0x000fe20000000800 */
[----:B------:R-:W0:Y:S07]  /*0010*/  S2R R3, SR_TID.X ;  /* 0x0000000000037919 */ /* 0x000e2e0000002100 */
[----:B------:R-:W0:Y:S01]  /*0020*/  S2UR UR4, SR_CTAID.X ;  /* 0x00000000000479c3 */ /* 0x000e220000002500 */
[----:B------:R-:W1:Y:S07]  /*0030*/  LDCU UR5, c[0x0][0x3a0] ;  /* 0x00007400ff0577ac */ /* 0x000e6e0008000800 */
[----:B------:R-:W0:Y:S08]  /*0040*/  LDC R0, c[0x0][0x360] ;  /* 0x0000d800ff007b82 */ /* 0x000e300000000800 */
[----:B------:R-:W1:Y:S01]  /*0050*/  LDC R5, c[0x0][0x3a8] ;  /* 0x0000ea00ff057b82 */ /* 0x000e620000000800 */
[----:B0-----:R-:W-:-:S02]  /*0060*/  IMAD R0, R0, UR4, R3 ;  /* 0x0000000400007c24 */ /* 0x001fc4000f8e0203 */
[----:B-1----:R-:W-:-:S05]  /*0070*/  IMAD R3, R5, UR5, RZ ;  /* 0x0000000505037c24 */ /* 0x002fca000f8e02ff */
[----:B------:R-:W-:-:S13]  /*0080*/  ISETP.GE.AND P0, PT, R0, R3, PT ;  /* 0x000000030000720c */ /* 0x000fda0003f06270 */
[----:B------:R-:W-:Y:S05]  /*0090*/  @P0 EXIT ;  /* 0x000000000000094d */ /* 0x000fea0003800000 */
[----:B------:R-:W-:Y:S01]  /*00a0*/  IABS R7, R5 ;  /* 0x0000000500077213 */ /* 0x000fe20000000000 */
[----:B------:R-:W0:Y:S01]  /*00b0*/  LDCU UR9, c[0x0][0x3a4] ;  /* 0x00007480ff0977ac */ /* 0x000e220008000800 */
[----:B------:R-:W-:Y:S02]  /*00c0*/  MOV R13, RZ ;  /* 0x000000ff000d7202 */ /* 0x000fe40000000f00 */
[----:B------:R-:W1:Y:S01]  /*00d0*/  I2F.RP R4, R7 ;  /* 0x0000000700047306 */ /* 0x000e620000209400 */
[----:B------:R-:W2:Y:S07]  /*00e0*/  LDCU.64 UR16, c[0x0][0x358] ;  /* 0x00006b00ff1077ac */ /* 0x000eae0008000a00 */
[----:B-1----:R-:W1:Y:S01]  /*00f0*/  MUFU.RCP R4, R4 ;  /* 0x0000000400047308 */ /* 0x002e620000001000 */
[----:B0-----:R-:W-:Y:S01]  /*0100*/  UISETP.GE.AND UP0, UPT, UR9, 0x1, UPT ;  /* 0x000000010900788c */ /* 0x001fe2000bf06270 */
[----:B-1----:R-:W-:-:S06]  /*0110*/  IADD3 R2, PT, PT, R4, 0xffffffe, RZ ;  /* 0x0ffffffe04027810 */ /* 0x002fcc0007ffe0ff */
[----:B------:R0:W1:Y:S02]  /*0120*/  F2I.FTZ.U32.TRUNC.NTZ R3, R2 ;  /* 0x0000000200037305 */ /* 0x000064000021f000 */
[----:B0-----:R-:W-:Y:S01]  /*0130*/  HFMA2 R2, -RZ, RZ, 0, 0 ;  /* 0x00000000ff027431 */ /* 0x001fe200000001ff */
[----:B-1----:R-:W-:-:S05]  /*0140*/  IADD3 R6, PT, PT, RZ, -R3, RZ ;  /* 0x80000003ff067210 */ /* 0x002fca0007ffe0ff */
[----:B------:R-:W-:Y:S01]  /*0150*/  IMAD R9, R6, R7, RZ ;  /* 0x0000000706097224 */ /* 0x000fe200078e02ff */
[----:B------:R-:W-:-:S03]  /*0160*/  IABS R6, R0 ;  /* 0x0000000000067213 */ /* 0x000fc60000000000 */
[----:B------:R-:W-:Y:S01]  /*0170*/  IMAD.HI.U32 R3, R3, R9, R2 ;  /* 0x0000000903037227 */ /* 0x000fe200078e0002 */
[----:B------:R-:W-:-:S04]  /*0180*/  LOP3.LUT R2, R0, R5, RZ, 0x3c, !PT ;  /* 0x0000000500027212 */ /* 0x000fc800078e3cff */
[----:B------:R-:W-:Y:S01]  /*0190*/  ISETP.GE.AND P1, PT, R2, RZ, PT ;  /* 0x000000ff0200720c */ /* 0x000fe20003f26270 */
[----:B------:R-:W-:-:S05]  /*01a0*/  IMAD.HI.U32 R3, R3, R6, RZ ;  /* 0x0000000603037227 */ /* 0x000fca00078e00ff */
[----:B------:R-:W-:-:S05]  /*01b0*/  IADD3 R4, PT, PT, -R3, RZ, RZ ;  /* 0x000000ff03047210 */ /* 0x000fca0007ffe1ff */
[----:B------:R-:W-:-:S05]  /*01c0*/  IMAD R4, R7, R4, R6 ;  /* 0x0000000407047224 */ /* 0x000fca00078e0206 */
[----:B------:R-:W-:-:S13]  /*01d0*/  ISETP.GT.U32.AND P2, PT, R7, R4, PT ;  /* 0x000000040700720c */ /* 0x000fda0003f44070 */
[-C--:B------:R-:W-:Y:S02]  /*01e0*/  @!P2 IADD3 R4, PT, PT, R4, -R7.reuse, RZ ;  /* 0x800000070404a210 */ /* 0x080fe40007ffe0ff */
[----:B------:R-:W-:Y:S02]  /*01f0*/  @!P2 IADD3 R3, PT, PT, R3, 0x1, RZ ;  /* 0x000000010303a810 */ /* 0x000fe40007ffe0ff */
[----:B------:R-:W-:Y:S02]  /*0200*/  ISETP.GE.U32.AND P0, PT, R4, R7, PT ;  /* 0x000000070400720c */ /* 0x000fe40003f06070 */
[----:B------:R-:W-:-:S11]  /*0210*/  ISETP.NE.AND P2, PT, R5, RZ, PT ;  /* 0x000000ff0500720c */ /* 0x000fd60003f45270 */
[----:B------:R-:W-:-:S04]  /*0220*/  @P0 IADD3 R3, PT, PT, R3, 0x1, RZ ;  /* 0x0000000103030810 */ /* 0x000fc80007ffe0ff */
[----:B------:R-:W-:Y:S02]  /*0230*/  @!P1 IADD3 R3, PT, PT, -R3, RZ, RZ ;  /* 0x000000ff03039210 */ /* 0x000fe40007ffe1ff */
[----:B------:R-:W-:-:S04]  /*0240*/  @!P2 LOP3.LUT R3, RZ, R5, RZ, 0x33, !PT ;  /* 0x00000005ff03a212 */ /* 0x000fc800078e33ff */
[----:B------:R-:W-:-:S05]  /*0250*/  IADD3 R6, PT, PT, -R3, RZ, RZ ;  /* 0x000000ff03067210 */ /* 0x000fca0007ffe1ff */
[----:B------:R-:W-:Y:S01]  /*0260*/  IMAD R6, R5, R6, R0 ;  /* 0x0000000605067224 */ /* 0x000fe200078e0200 */
[----:B--2---:R-:W-:Y:S06]  /*0270*/  BRA.U !UP0, `(.L_x_1) ;  /* 0x0000000908647547 */ /* 0x004fec000b800000 */
[----:B------:R-:W-:Y:S02]  /*0280*/  UISETP.GE.U32.AND UP1, UPT, UR9, 0x10, UPT ;  /* 0x000000100900788c */ /* 0x000fe4000bf26070 */
[----:B------:R-:W-:Y:S01]  /*0290*/  IMAD R8, R3, UR9, RZ ;  /* 0x0000000903087c24 */ /* 0x000fe2000f8e02ff */
[----:B------:R-:W-:Y:S02]  /*02a0*/  ULOP3.LUT UR10, UR9, 0xf, URZ, 0xc0, !UPT ;  /* 0x0000000f090a7892 */ /* 0x000fe4000f8ec0ff */
[----:B------:R-:W-:Y:S01]  /*02b0*/  IMAD R9, R6, UR9, RZ ;  /* 0x0000000906097c24 */ /* 0x000fe2000f8e02ff */
[----:B------:R-:W-:Y:S01]  /*02c0*/  MOV R13, RZ ;  /* 0x000000ff000d7202 */ /* 0x000fe20000000f00 */
[----:B------:R-:W-:Y:S01]  /*02d0*/  UMOV UR4, URZ ;  /* 0x000000ff00047c82 */ /* 0x000fe20008000000 */
[----:B------:R-:W-:Y:S01]  /*02e0*/  UISETP.NE.AND UP0, UPT, UR10, URZ, UPT ;  /* 0x000000ff0a00728c */ /* 0x000fe2000bf05270 */
[----:B------:R-:W-:Y:S10]  /*02f0*/  BRA.U !UP1, `(.L_x_2) ;  /* 0x0000000509147547 */ /* 0x000ff4000b800000 */
[----:B------:R-:W0:Y:S01]  /*0300*/  LDCU.128 UR12, c[0x0][0x380] ;  /* 0x00007000ff0c77ac */ /* 0x000e220008000c00 */
[----:B------:R-:W-:Y:S01]  /*0310*/  HFMA2 R13, -RZ, RZ, 0, 0 ;  /* 0x00000000ff0d7431 */ /* 0x000fe200000001ff */
[----:B------:R-:W-:Y:S01]  /*0320*/  MOV R7, R9 ;  /* 0x0000000900077202 */ /* 0x000fe20000000f00 */
[----:B------:R-:W-:Y:S01]  /*0330*/  ULOP3.LUT UR4, UR9, 0x7ffffff0, URZ, 0xc0, !UPT ;  /* 0x7ffffff009047892 */ /* 0x000fe2000f8ec0ff */
[----:B------:R-:W-:-:S03]  /*0340*/  MOV R10, R8 ;  /* 0x00000008000a7202 */ /* 0x000fc60000000f00 */
[----:B------:R-:W-:Y:S02]  /*0350*/  UIADD3 UR11, UPT, UPT, -UR4, URZ, URZ ;  /* 0x000000ff040b7290 */ /* 0x000fe4000fffe1ff */
[----:B0-----:R-:W-:Y:S02]  /*0360*/  UIADD3 UR7, UP1, UPT, UR12, 0x20, URZ ;  /* 0x000000200c077890 */ /* 0x001fe4000ff3e0ff */
[----:B------:R-:W-:Y:S02]  /*0370*/  UIADD3 UR5, UP2, UPT, UR14, 0x20, URZ ;  /* 0x000000200e057890 */ /* 0x000fe4000ff5e0ff */
[----:B------:R-:W-:Y:S02]  /*0380*/  UIADD3.X UR8, UPT, UPT, URZ, UR13, URZ, UP1, !UPT ;  /* 0x0000000dff087290 */ /* 0x000fe40008ffe4ff */
[----:B------:R-:W-:-:S12]  /*0390*/  UIADD3.X UR6, UPT, UPT, URZ, UR15, URZ, UP2, !UPT ;  /* 0x0000000fff067290 */ /* 0x000fd800097fe4ff */
.L_x_3:
[----:B------:R-:W-:Y:S02]  /*03a0*/  MOV R2, UR7 ;  /* 0x0000000700027c02 */ /* 0x000fe40008000f00 */
[----:B------:R-:W-:Y:S02]  /*03b0*/  MOV R3, UR8 ;  /* 0x0000000800037c02 */ /* 0x000fe40008000f00 */
[----:B------:R-:W-:Y:S02]  /*03c0*/  MOV R4, UR5 ;  /* 0x0000000500047c02 */ /* 0x000fe40008000f00 */
[----:B------:R-:W-:Y:S01]  /*03d0*/  MOV R5, UR6 ;  /* 0x0000000600057c02 */ /* 0x000fe20008000f00 */
[----:B------:R-:W-:-:S04]  /*03e0*/  IMAD.WIDE R2, R10, 0x4, R2 ;  /* 0x000000040a027825 */ /* 0x000fc800078e0202 */
[----:B------:R-:W-:Y:S01]  /*03f0*/  IMAD.WIDE R4, R7, 0x4, R4 ;  /* 0x0000000407047825 */ /* 0x000fe200078e0204 */
[----:B------:R-:W2:Y:S04]  /*0400*/  LDG.E.CONSTANT R14, desc[UR16][R2.64+-0x20] ;  /* 0xffffe010020e7981 */ /* 0x000ea8000c1e9900 */
[----:B------:R-:W2:Y:S04]  /*0410*/  LDG.E.CONSTANT R15, desc[UR16][R4.64+-0x20] ;  /* 0xffffe010040f7981 */ /* 0x000ea8000c1e9900 */
[----:B------:R-:W3:Y:S04]  /*0420*/  LDG.E.CONSTANT R16, desc[UR16][R2.64+-0x1c] ;  /* 0xffffe41002107981 */ /* 0x000ee8000c1e9900 */
[----:B------:R-:W3:Y:S04]  /*0430*/  LDG.E.CONSTANT R25, desc[UR16][R4.64+-0x1c] ;  /* 0xffffe41004197981 */ /* 0x000ee8000c1e9900 */
[----:B------:R-:W4:Y:S04]  /*0440*/  LDG.E.CONSTANT R17, desc[UR16][R2.64+-0x18] ;  /* 0xffffe81002117981 */ /* 0x000f28000c1e9900 */
[----:B------:R-:W4:Y:S04]  /*0450*/  LDG.E.CONSTANT R18, desc[UR16][R4.64+-0x18] ;  /* 0xffffe81004127981 */ /* 0x000f28000c1e9900 */
[----:B------:R-:W5:Y:S04]  /*0460*/  LDG.E.CONSTANT R22, desc[UR16][R2.64+-0x14] ;  /* 0xffffec1002167981 */ /* 0x000f68000c1e9900 */
        /* <DEDUP_REMOVED lines=8> */
[----:B------:R-:W5:Y:S01]  /*04f0*/  LDG.E.CONSTANT R27, desc[UR16][R4.64+0x1c] ;  /* 0x00001c10041b7981 */ /* 0x000f62000c1e9900 */
[----:B--2---:R-:W-:-:S03]  /*0500*/  FFMA R15, R14, R15, R13 ;  /* 0x0000000f0e0f7223 */ /* 0x004fc6000000000d */
[----:B------:R-:W2:Y:S04]  /*0510*/  LDG.E.CONSTANT R13, desc[UR16][R2.64+-0x4] ;  /* 0xfffffc10020d7981 */ /* 0x000ea8000c1e9900 */
[----:B------:R-:W2:Y:S01]  /*0520*/  LDG.E.CONSTANT R14, desc[UR16][R4.64+-0x4] ;  /* 0xfffffc10040e7981 */ /* 0x000ea2000c1e9900 */
[----:B---3--:R-:W-:-:S03]  /*0530*/  FFMA R26, R16, R25, R15 ;  /* 0x00000019101a7223 */ /* 0x008fc6000000000f */
[----:B------:R-:W3:Y:S04]  /*0540*/  LDG.E.CONSTANT R15, desc[UR16][R2.64] ;  /* 0x00000010020f7981 */ /* 0x000ee8000c1e9900 */
[----:B------:R-:W3:Y:S01]  /*0550*/  LDG.E.CONSTANT R16, desc[UR16][R4.64] ;  /* 0x0000001004107981 */ /* 0x000ee2000c1e9900 */
[----:B----4-:R-:W-:-:S03]  /*0560*/  FFMA R25, R17, R18, R26 ;  /* 0x0000001211197223 */ /* 0x010fc6000000001a */
[----:B------:R-:W4:Y:S04]  /*0570*/  LDG.E.CONSTANT R17, desc[UR16][R2.64+0x4] ;  /* 0x0000041002117981 */ /* 0x000f28000c1e9900 */
[----:B------:R-:W4:Y:S01]  /*0580*/  LDG.E.CONSTANT R18, desc[UR16][R4.64+0x4] ;  /* 0x0000041004127981 */ /* 0x000f22000c1e9900 */
[----:B-----5:R-:W-:-:S03]  /*0590*/  FFMA R26, R22, R21, R25 ;  /* 0x00000015161a7223 */ /* 0x020fc60000000019 */
[----:B------:R-:W5:Y:S04]  /*05a0*/  LDG.E.CONSTANT R21, desc[UR16][R2.64+0x8] ;  /* 0x0000081002157981 */ /* 0x000f68000c1e9900 */
[----:B------:R-:W5:Y:S01]  /*05b0*/  LDG.E.CONSTANT R22, desc[UR16][R4.64+0x8] ;  /* 0x0000081004167981 */ /* 0x000f62000c1e9900 */
[----:B------:R-:W-:-:S03]  /*05c0*/  FFMA R26, R23, R24, R26 ;  /* 0x00000018171a7223 */ /* 0x000fc6000000001a */
[----:B------:R-:W5:Y:S04]  /*05d0*/  LDG.E.CONSTANT R23, desc[UR16][R2.64+0xc] ;  /* 0x00000c1002177981 */ /* 0x000f68000c1e9900 */
[----:B------:R-:W5:Y:S01]  /*05e0*/  LDG.E.CONSTANT R24, desc[UR16][R4.64+0xc] ;  /* 0x00000c1004187981 */ /* 0x000f62000c1e9900 */
[----:B------:R-:W-:-:S03]  /*05f0*/  FFMA R26, R19, R20, R26 ;  /* 0x00000014131a7223 */ /* 0x000fc6000000001a */
[----:B------:R-:W5:Y:S04]  /*0600*/  LDG.E.CONSTANT R19, desc[UR16][R2.64+0x10] ;  /* 0x0000101002137981 */ /* 0x000f68000c1e9900 */
[----:B------:R-:W5:Y:S01]  /*0610*/  LDG.E.CONSTANT R20, desc[UR16][R4.64+0x10] ;  /* 0x0000101004147981 */ /* 0x000f62000c1e9900 */
[----:B------:R-:W-:-:S03]  /*0620*/  FFMA R29, R11, R12, R26 ;  /* 0x0000000c0b1d7223 */ /* 0x000fc6000000001a */
[----:B------:R-:W5:Y:S04]  /*0630*/  LDG.E.CONSTANT R12, desc[UR16][R2.64+0x14] ;  /* 0x00001410020c7981 */ /* 0x000f68000c1e9900 */
[----:B------:R-:W5:Y:S04]  /*0640*/  LDG.E.CONSTANT R25, desc[UR16][R4.64+0x14] ;  /* 0x0000141004197981 */ /* 0x000f68000c1e9900 */
[----:B------:R-:W5:Y:S04]  /*0650*/  LDG.E.CONSTANT R11, desc[UR16][R2.64+0x18] ;  /* 0x00001810020b7981 */ /* 0x000f68000c1e9900 */
[----:B------:R-:W5:Y:S01]  /*0660*/  LDG.E.CONSTANT R26, desc[UR16][R2.64+0x1c] ;  /* 0x00001c10021a7981 */ /* 0x000f62000c1e9900 */
[----:B------:R-:W-:-:S04]  /*0670*/  UIADD3 UR11, UPT, UPT, UR11, 0x10, URZ ;  /* 0x000000100b0b7890 */ /* 0x000fc8000fffe0ff */
[----:B------:R-:W-:Y:S01]  /*0680*/  UISETP.NE.AND UP1, UPT, UR11, URZ, UPT ;  /* 0x000000ff0b00728c */ /* 0x000fe2000bf25270 */
[----:B------:R-:W-:Y:S02]  /*0690*/  IADD3 R10, PT, PT, R10, 0x10, RZ ;  /* 0x000000100a0a7810 */ /* 0x000fe40007ffe0ff */
[----:B------:R-:W-:Y:S01]  /*06a0*/  IADD3 R7, PT, PT, R7, 0x10, RZ ;  /* 0x0000001007077810 */ /* 0x000fe20007ffe0ff */
[----:B--2---:R-:W-:-:S04]  /*06b0*/  FFMA R14, R13, R14, R29 ;  /* 0x0000000e0d0e7223 */ /* 0x004fc8000000001d */
[----:B---3--:R-:W-:-:S04]  /*06c0*/  FFMA R14, R15, R16, R14 ;  /* 0x000000100f0e7223 */ /* 0x008fc8000000000e */
[----:B----4-:R-:W-:-:S04]  /*06d0*/  FFMA R14, R17, R18, R14 ;  /* 0x00000012110e7223 */ /* 0x010fc8000000000e */
[----:B-----5:R-:W-:-:S04]  /*06e0*/  FFMA R14, R21, R22, R14 ;  /* 0x00000016150e7223 */ /* 0x020fc8000000000e */
[----:B------:R-:W-:-:S04]  /*06f0*/  FFMA R14, R23, R24, R14 ;  /* 0x00000018170e7223 */ /* 0x000fc8000000000e */
[----:B------:R-:W-:-:S04]  /*0700*/  FFMA R19, R19, R20, R14 ;  /* 0x0000001413137223 */ /* 0x000fc8000000000e */
[----:B------:R-:W-:-:S04]  /*0710*/  FFMA R12, R12, R25, R19 ;  /* 0x000000190c0c7223 */ /* 0x000fc80000000013 */
[----:B------:R-:W-:-:S04]  /*0720*/  FFMA R11, R11, R28, R12 ;  /* 0x0000001c0b0b7223 */ /* 0x000fc8000000000c */
[----:B------:R-:W-:Y:S01]  /*0730*/  FFMA R13, R26, R27, R11 ;  /* 0x0000001b1a0d7223 */ /* 0x000fe2000000000b */
[----:B------:R-:W-:Y:S06]  /*0740*/  BRA.U UP1, `(.L_x_3) ;  /* 0xfffffffd01147547 */ /* 0x000fec000b83ffff */
.L_x_2:
[----:B------:R-:W-:Y:S05]  /*0750*/  BRA.U !UP0, `(.L_x_1) ;  /* 0x00000005082c7547 */ /* 0x000fea000b800000 */
[----:B------:R-:W-:Y:S02]  /*0760*/  UISETP.GE.U32.AND UP0, UPT, UR10, 0x8, UPT ;  /* 0x000000080a00788c */ /* 0x000fe4000bf06070 */
[----:B------:R-:W-:-:S04]  /*0770*/  ULOP3.LUT UR6, UR9, 0x7, URZ, 0xc0, !UPT ;  /* 0x0000000709067892 */ /* 0x000fc8000f8ec0ff */
[----:B------:R-:W-:-:S03]  /*0780*/  UISETP.NE.AND UP1, UPT, UR6, URZ, UPT ;  /* 0x000000ff0600728c */ /* 0x000fc6000bf25270 */
[----:B------:R-:W-:Y:S08]  /*0790*/  BRA.U !UP0, `(.L_x_4) ;  /* 0x00000001087c7547 */ /* 0x000ff0000b800000 */
[----:B------:R-:W0:Y:S01]  /*07a0*/  LDC.64 R2, c[0x0][0x380] ;  /* 0x0000e000ff027b82 */ /* 0x000e220000000a00 */
[----:B------:R-:W-:Y:S02]  /*07b0*/  IADD3 R7, PT, PT, R8, UR4, RZ ;  /* 0x0000000408077c10 */ /* 0x000fe4000fffe0ff */
[----:B------:R-:W-:-:S05]  /*07c0*/  IADD3 R11, PT, PT, R9, UR4, RZ ;  /* 0x00000004090b7c10 */ /* 0x000fca000fffe0ff */
[----:B------:R-:W1:Y:S01]  /*07d0*/  LDC.64 R4, c[0x0][0x388] ;  /* 0x0000e200ff047b82 */ /* 0x000e620000000a00 */
[----:B0-----:R-:W-:-:S05]  /*07e0*/  IMAD.WIDE R2, R7, 0x4, R2 ;  /* 0x0000000407027825 */ /* 0x001fca00078e0202 */
[----:B------:R-:W2:Y:S01]  /*07f0*/  LDG.E.CONSTANT R14, desc[UR16][R2.64] ;  /* 0x00000010020e7981 */ /* 0x000ea2000c1e9900 */
[----:B-1----:R-:W-:-:S03]  /*0800*/  IMAD.WIDE R4, R11, 0x4, R4 ;  /* 0x000000040b047825 */ /* 0x002fc600078e0204 */
[----:B------:R-:W3:Y:S04]  /*0810*/  LDG.E.CONSTANT R17, desc[UR16][R2.64+0x4] ;  /* 0x0000041002117981 */ /* 0x000ee8000c1e9900 */
[----:B------:R-:W2:Y:S04]  /*0820*/  LDG.E.CONSTANT R16, desc[UR16][R4.64] ;  /* 0x0000001004107981 */ /* 0x000ea8000c1e9900 */
        /* <DEDUP_REMOVED lines=13> */
[----:B------:R-:W-:Y:S01]  /*0900*/  UIADD3 UR4, UPT, UPT, UR4, 0x8, URZ ;  /* 0x0000000804047890 */ /* 0x000fe2000fffe0ff */
[----:B--2---:R-:W-:-:S04]  /*0910*/  FFMA R14, R14, R16, R13 ;  /* 0x000000100e0e7223 */ /* 0x004fc8000000000d */
[----:B---3--:R-:W-:-:S04]  /*0920*/  FFMA R14, R17, R18, R14 ;  /* 0x00000012110e7223 */ /* 0x008fc8000000000e */
[----:B----4-:R-:W-:-:S04]  /*0930*/  FFMA R14, R19, R20, R14 ;  /* 0x00000014130e7223 */ /* 0x010fc8000000000e */
[----:B-----5:R-:W-:-:S04]  /*0940*/  FFMA R14, R21, R22, R14 ;  /* 0x00000016150e7223 */ /* 0x020fc8000000000e */
[----:B------:R-:W-:-:S04]  /*0950*/  FFMA R23, R23, R24, R14 ;  /* 0x0000001817177223 */ /* 0x000fc8000000000e */
[----:B------:R-:W-:-:S04]  /*0960*/  FFMA R12, R12, R15, R23 ;  /* 0x0000000f0c0c7223 */ /* 0x000fc80000000017 */
[----:B------:R-:W-:-:S04]  /*0970*/  FFMA R10, R7, R10, R12 ;  /* 0x0000000a070a7223 */ /* 0x000fc8000000000c */
[----:B------:R-:W-:-:S07]  /*0980*/  FFMA R13, R11, R25, R10 ;  /* 0x000000190b0d7223 */ /* 0x000fce000000000a */
.L_x_4:
        /* <DEDUP_REMOVED lines=18> */
[----:B------:R-:W5:Y:S01]  /*0ab0*/  LDG.E.CONSTANT R17, desc[UR16][R4.64+0xc] ;  /* 0x00000c1004117981 */ /* 0x000f62000c1e9900 */
[----:B------:R-:W-:Y:S01]  /*0ac0*/  UIADD3 UR4, UPT, UPT, UR4, 0x4, URZ ;  /* 0x0000000404047890 */ /* 0x000fe2000fffe0ff */
[----:B--2---:R-:W-:-:S04]  /*0ad0*/  FFMA R7, R10, R7, R13 ;  /* 0x000000070a077223 */ /* 0x004fc8000000000d */
[----:B---3--:R-:W-:-:S04]  /*0ae0*/  FFMA R7, R12, R11, R7 ;  /* 0x0000000b0c077223 */ /* 0x008fc80000000007 */
[----:B----4-:R-:W-:-:S04]  /*0af0*/  FFMA R7, R14, R15, R7 ;  /* 0x0000000f0e077223 */ /* 0x010fc80000000007 */
[----:B-----5:R-:W-:-:S07]  /*0b00*/  FFMA R13, R16, R17, R7 ;  /* 0x00000011100d7223 */ /* 0x020fce0000000007 */
.L_x_5:
[----:B------:R-:W-:Y:S05]  /*0b10*/  BRA.U !UP1, `(.L_x_1) ;  /* 0x00000001093c7547 */ /* 0x000fea000b800000 */
[----:B------:R-:W0:Y:S01]  /*0b20*/  LDC.64 R14, c[0x0][0x380] ;  /* 0x0000e000ff0e7b82 */ /* 0x000e220000000a00 */
[----:B------:R-:W-:Y:S01]  /*0b30*/  IADD3 R9, PT, PT, R9, UR4, RZ ;  /* 0x0000000409097c10 */ /* 0x000fe2000fffe0ff */
[----:B------:R-:W-:Y:S01]  /*0b40*/  UIADD3 UR5, UPT, UPT, -UR5, URZ, URZ ;  /* 0x000000ff05057290 */ /* 0x000fe2000fffe1ff */
[----:B------:R-:W-:-:S05]  /*0b50*/  IADD3 R7, PT, PT, R8, UR4, RZ ;  /* 0x0000000408077c10 */ /* 0x000fca000fffe0ff */
[----:B------:R-:W1:Y:S06]  /*0b60*/  LDC.64 R10, c[0x0][0x388] ;  /* 0x0000e200ff0a7b82 */ /* 0x000e6c0000000a00 */
.L_x_6:
[----:B-1----:R-:W-:-:S04]  /*0b70*/  IMAD.WIDE R2, R9, 0x4, R10 ;  /* 0x0000000409027825 */ /* 0x002fc800078e020a */
[----:B0-----:R-:W-:Y:S02]  /*0b80*/  IMAD.WIDE R4, R7, 0x4, R14 ;  /* 0x0000000407047825 */ /* 0x001fe400078e020e */
[----:B------:R-:W2:Y:S04]  /*0b90*/  LDG.E.CONSTANT R2, desc[UR16][R2.64] ;  /* 0x0000001002027981 */ /* 0x000ea8000c1e9900 */
[----:B------:R-:W2:Y:S01]  /*0ba0*/  LDG.E.CONSTANT R4, desc[UR16][R4.64] ;  /* 0x0000001004047981 */ /* 0x000ea2000c1e9900 */
[----:B------:R-:W-:Y:S01]  /*0bb0*/  UIADD3 UR5, UPT, UPT, UR5, 0x1, URZ ;  /* 0x0000000105057890 */ /* 0x000fe2000fffe0ff */
[----:B------:R-:W-:Y:S02]  /*0bc0*/  IADD3 R9, PT, PT, R9, 0x1, RZ ;  /* 0x0000000109097810 */ /* 0x000fe40007ffe0ff */
[----:B------:R-:W-:Y:S01]  /*0bd0*/  IADD3 R7, PT, PT, R7, 0x1, RZ ;  /* 0x0000000107077810 */ /* 0x000fe20007ffe0ff */
[----:B------:R-:W-:Y:S01]  /*0be0*/  UISETP.NE.AND UP0, UPT, UR5, URZ, UPT ;  /* 0x000000ff0500728c */ /* 0x000fe2000bf05270 */
[----:B--2---:R-:W-:-:S08]  /*0bf0*/  FFMA R13, R4, R2, R13 ;  /* 0x00000002040d7223 */ /* 0x004fd0000000000d */
[----:B------:R-:W-:Y:S05]  /*0c00*/  BRA.U UP0, `(.L_x_6) ;  /* 0xfffffffd00d87547 */ /* 0x000fea000b83ffff */
.L_x_1:
[----:B------:R-:W0:Y:S01]  /*0c10*/  LDCU.64 UR4, c[0x0][0x390] ;  /* 0x00007200ff0477ac */ /* 0x000e220008000a00 */
[----:B------:R-:W1:Y:S01]  /*0c20*/  LDC.64 R2, c[0x0][0x398] ;  /* 0x0000e600ff027b82 */ /* 0x000e620000000a00 */
[----:B0-----:R-:W-:-:S04]  /*0c30*/  UISETP.NE.U32.AND UP0, UPT, UR4, URZ, UPT ;  /* 0x000000ff0400728c */ /* 0x001fc8000bf05070 */
[----:B------:R-:W-:Y:S01]  /*0c40*/  UISETP.NE.AND.EX UP0, UPT, UR5, URZ, UPT, UP0 ;  /* 0x000000ff0500728c */ /* 0x000fe2000bf05300 */
[----:B-1----:R-:W-:-:S08]  /*0c50*/  IMAD.WIDE R2, R0, 0x4, R2 ;  /* 0x0000000400027825 */ /* 0x002fd000078e0202 */
[----:B------:R-:W-:Y:S05]  /*0c60*/  BRA.U !UP0, `(.L_x_7) ;  /* 0x0000000108107547 */ /* 0x000fea000b800000 */
[----:B------:R-:W0:Y:S02]  /*0c70*/  LDC.64 R4, c[0x0][0x390] ;  /* 0x0000e400ff047b82 */ /* 0x000e240000000a00 */
[----:B0-----:R-:W-:-:S06]  /*0c80*/  IMAD.WIDE R6, R6, 0x4, R4 ;  /* 0x0000000406067825 */ /* 0x001fcc00078e0204 */
[----:B------:R-:W2:Y:S02]  /*0c90*/  LDG.E.CONSTANT R6, desc[UR16][R6.64] ;  /* 0x0000001006067981 */ /* 0x000ea4000c1e9900 */
[----:B--2---:R-:W-:-:S07]  /*0ca0*/  FADD R13, R13, R6 ;  /* 0x000000060d0d7221 */ /* 0x004fce0000000000 */
.L_x_7:
[----:B------:R-:W-:Y:S01]  /*0cb0*/  STG.E desc[UR16][R2.64], R13 ;  /* 0x0000000d02007986 */ /* 0x000fe2000c101910 */
[----:B------:R-:W-:Y:S05]  /*0cc0*/  EXIT ;  /* 0x000000000000794d */ /* 0x000fea0003800000 */
.L_x_8:
        /* <DEDUP_REMOVED lines=11> */
.L_x_57:


//--------------------- .text._Z25global_avg_pooling_kernelPKfPfiiii --------------------------
	.section	.text._Z25global_avg_pooling_kernelPKfPfiiii,"ax",@progbits
	.align	128
        .global         _Z25global_avg_pooling_kernelPKfPfiiii
        .type           _Z25global_avg_pooling_kernelPKfPfiiii,@function
        .size           _Z25global_avg_pooling_kernelPKfPfiiii,(.L_x_55 - _Z25global_avg_pooling_kernelPKfPfiiii)
        .other          _Z25global_avg_pooling_kernelPKfPfiiii,@"STO_CUDA_ENTRY STV_DEFAULT"
_Z25global_avg_pooling_kernelPKfPfiiii:
.text._Z25global_avg_pooling_kernelPKfPfiiii:
[----:B------:R-:W-:Y:S01]  /*0000*/  LDC R1, c[0x0][0x37c] ;  /* 0x0000df00ff017b82 */ /* 0x000fe20000000800 */
[----:B------:R-:W0:Y:S07]  /*0010*/  S2R R3, SR_TID.X ;  /* 0x0000000000037919 */ /* 0x000e2e0000002100 */
[----:B------:R-:W0:Y:S01]  /*0020*/  S2UR UR6, SR_CTAID.X ;  /* 0x00000000000679c3 */ /* 0x000e220000002500 */
[----:B------:R-:W1:Y:S07]  /*0030*/  LDCU.64 UR4, c[0x0][0x390] ;  /* 0x00007200ff0477ac */ /* 0x000e6e0008000a00 */
[----:B------:R-:W0:Y:S01]  /*0040*/  LDC R2, c[0x0][0x360] ;  /* 0x0000d800ff027b82 */ /* 0x000e220000000800 */
[----:B-1----:R-:W-:Y:S01]  /*0050*/  UIMAD UR4, UR5, UR4, URZ ;  /* 0x00000004050472a4 */ /* 0x002fe2000f8e02ff */
[----:B0-----:R-:W-:-:S05]  /*0060*/  IMAD R2, R2, UR6, R3 ;  /* 0x0000000602027c24 */ /* 0x001fca000f8e0203 */
[----:B------:R-:W-:-:S13]  /*0070*/  ISETP.GE.AND P0, PT, R2, UR4, PT ;  /* 0x0000000402007c0c */ /* 0x000fda000bf06270 */
[----:B------:R-:W-:Y:S05]  /*0080*/  @P0 EXIT ;  /* 0x000000000000094d */ /* 0x000fea0003800000 */
[----:B------:R-:W0:Y:S01]  /*0090*/  LDCU.64 UR4, c[0x0][0x398] ;  /* 0x00007300ff0477ac */ /* 0x000e220008000a00 */
[----:B------:R-:W-:Y:S01]  /*00a0*/  HFMA2 R3, -RZ, RZ, 0, 0 ;  /* 0x00000000ff037431 */ /* 0x000fe200000001ff */
[----:B------:R-:W1:Y:S01]  /*00b0*/  LDCU.64 UR10, c[0x0][0x358] ;  /* 0x00006b00ff0a77ac */ /* 0x000e620008000a00 */
[----:B0-----:R-:W-:-:S04]  /*00c0*/  UIMAD UR5, UR5, UR4, URZ ;  /* 0x00000004050572a4 */ /* 0x001fc8000f8e02ff */
[----:B------:R-:W-:-:S09]  /*00d0*/  UISETP.GE.AND UP0, UPT, UR5, 0x1, UPT ;  /* 0x000000010500788c */ /* 0x000fd2000bf06270 */
[----:B-1----:R-:W-:Y:S05]  /*00e0*/  BRA.U !UP0, `(.L_x_9) ;  /* 0x0000000508a87547 */ /* 0x002fea000b800000 */
[----:B------:R-:W-:Y:S02]  /*00f0*/  UISETP.GE.U32.AND UP1, UPT, UR5, 0x10, UPT ;  /* 0x000000100500788c */ /* 0x000fe4000bf26070 */
[----:B------:R-:W-:Y:S01]  /*0100*/  IMAD R0, R2, UR5, RZ ;  /* 0x0000000502007c24 */ /* 0x000fe2000f8e02ff */
[----:B------:R-:W-:Y:S01]  /*0110*/  ULOP3.LUT UR8, UR5, 0xf, URZ, 0xc0, !UPT ;  /* 0x0000000f05087892 */ /* 0x000fe2000f8ec0ff */
[----:B------:R-:W-:Y:S01]  /*0120*/  IMAD.MOV.U32 R3, RZ, RZ, RZ ;  /* 0x000000ffff037224 */ /* 0x000fe200078e00ff */
[----:B------:R-:W-:Y:S02]  /*0130*/  UMOV UR4, URZ ;  /* 0x000000ff00047c82 */ /* 0x000fe40008000000 */
[----:B------:R-:W-:Y:S02]  /*0140*/  UISETP.NE.AND UP0, UPT, UR8, URZ, UPT ;  /* 0x000000ff0800728c */ /* 0x000fe4000bf05270 */
[----:B------:R-:W-:Y:S09]  /*0150*/  BRA.U !UP1, `(.L_x_10) ;  /* 0x0000000109b87547 */ /* 0x000ff2000b800000 */
[----:B------:R-:W0:Y:S01]  /*0160*/  LDCU.64 UR6, c[0x0][0x380] ;  /* 0x00007000ff0677ac */ /* 0x000e220008000a00 */
[----:B------:R-:W-:Y:S01]  /*0170*/  MOV R3, RZ ;  /* 0x000000ff00037202 */ /* 0x000fe20000000f00 */
[----:B------:R-:W-:Y:S01]  /*0180*/  IMAD.MOV.U32 R6, RZ, RZ, R0 ;  /* 0x000000ffff067224 */ /* 0x000fe200078e0000 */
[----:B------:R-:W-:-:S04]  /*0190*/  ULOP3.LUT UR4, UR5, 0x7ffffff0, URZ, 0xc0, !UPT ;  /* 0x7ffffff005047892 */ /* 0x000fc8000f8ec0ff */
[----:B------:R-:W-:Y:S02]  /*01a0*/  UIADD3 UR9, UPT, UPT, -UR4, URZ, URZ ;  /* 0x000000ff04097290 */ /* 0x000fe4000fffe1ff */
[----:B0-----:R-:W-:-:S04]  /*01b0*/  UIADD3 UR6, UP1, UPT, UR6, 0x20, URZ ;  /* 0x0000002006067890 */ /* 0x001fc8000ff3e0ff */
[----:B------:R-:W-:-:S12]  /*01c0*/  UIADD3.X UR7, UPT, UPT, URZ, UR7, URZ, UP1, !UPT ;  /* 0x00000007ff077290 */ /* 0x000fd80008ffe4ff */
.L_x_11:
[----:B------:R-:W-:Y:S01]  /*01d0*/  MOV R4, UR6 ;  /* 0x0000000600047c02 */ /* 0x000fe20008000f00 */
[----:B------:R-:W-:-:S04]  /*01e0*/  IMAD.U32 R5, RZ, RZ, UR7 ;  /* 0x00000007ff057e24 */ /* 0x000fc8000f8e00ff */
[----:B------:R-:W-:-:S05]  /*01f0*/  IMAD.WIDE R4, R6, 0x4, R4 ;  /* 0x0000000406047825 */ /* 0x000fca00078e0204 */
[----:B------:R-:W2:Y:S04]  /*0200*/  LDG.E.CONSTANT R16, desc[UR10][R4.64+-0x20] ;  /* 0xffffe00a04107981 */ /* 0x000ea8000c1e9900 */
[----:B------:R-:W3:Y:S04]  /*0210*/  LDG.E.CONSTANT R15, desc[UR10][R4.64+-0x1c] ;  /* 0xffffe40a040f7981 */ /* 0x000ee8000c1e9900 */
        /* <DEDUP_REMOVED lines=15> */
[----:B------:R-:W-:-:S03]  /*0310*/  IADD3 R6, PT, PT, R6, 0x10, RZ ;  /* 0x0000001006067810 */ /* 0x000fc60007ffe0ff */
[----:B------:R-:W-:Y:S01]  /*0320*/  UISETP.NE.AND UP1, UPT, UR9, URZ, UPT ;  /* 0x000000ff0900728c */ /* 0x000fe2000bf25270 */
[----:B--2---:R-:W-:-:S04]  /*0330*/  FADD R16, R16, R3 ;  /* 0x0000000310107221 */ /* 0x004fc80000000000 */
[----:B---3--:R-:W-:-:S04]  /*0340*/  FADD R15, R16, R15 ;  /* 0x0000000f100f7221 */ /* 0x008fc80000000000 */
[----:B----4-:R-:W-:-:S04]  /*0350*/  FADD R15, R15, R18 ;  /* 0x000000120f0f7221 */ /* 0x010fc80000000000 */
[----:B-----5:R-:W-:-:S04]  /*0360*/  FADD R15, R15, R20 ;  /* 0x000000140f0f7221 */ /* 0x020fc80000000000 */
[----:B------:R-:W-:-:S04]  /*0370*/  FADD R15, R15, R22 ;  /* 0x000000160f0f7221 */ /* 0x000fc80000000000 */
        /* <DEDUP_REMOVED lines=10> */
[----:B------:R-:W-:Y:S01]  /*0420*/  FADD R3, R7, R14 ;  /* 0x0000000e07037221 */ /* 0x000fe20000000000 */
[----:B------:R-:W-:Y:S06]  /*0430*/  BRA.U UP1, `(.L_x_11) ;  /* 0xfffffffd01647547 */ /* 0x000fec000b83ffff */
.L_x_10:
[----:B------:R-:W-:Y:S05]  /*0440*/  BRA.U !UP0, `(.L_x_9) ;  /* 0x0000000108d07547 */ /* 0x000fea000b800000 */
[----:B------:R-:W-:Y:S02]  /*0450*/  UISETP.GE.U32.AND UP0, UPT, UR8, 0x8, UPT ;  /* 0x000000080800788c */ /* 0x000fe4000bf06070 */
[----:B------:R-:W-:-:S04]  /*0460*/  ULOP3.LUT UR7, UR5, 0x7, URZ, 0xc0, !UPT ;  /* 0x0000000705077892 */ /* 0x000fc8000f8ec0ff */
[----:B------:R-:W-:-:S03]  /*0470*/  UISETP.NE.AND UP1, UPT, UR7, URZ, UPT ;  /* 0x000000ff0700728c */ /* 0x000fc6000bf25270 */
[----:B------:R-:W-:Y:S08]  /*0480*/  BRA.U !UP0, `(.L_x_12) ;  /* 0x0000000108507547 */ /* 0x000ff0000b800000 */
[----:B------:R-:W0:Y:S01]  /*0490*/  LDC.64 R4, c[0x0][0x380] ;  /* 0x0000e000ff047b82 */ /* 0x000e220000000a00 */
[----:B------:R-:W-:-:S04]  /*04a0*/  VIADD R7, R0, UR4 ;  /* 0x0000000400077c36 */ /* 0x000fc80008000000 */
[----:B0-----:R-:W-:-:S05]  /*04b0*/  IMAD.WIDE R4, R7, 0x4, R4 ;  /* 0x0000000407047825 */ /* 0x001fca00078e0204 */
[----:B------:R-:W2:Y:S04]  /*04c0*/  LDG.E.CONSTANT R6, desc[UR10][R4.64] ;  /* 0x0000000a04067981 */ /* 0x000ea8000c1e9900 */
[----:B------:R-:W3:Y:S04]  /*04d0*/  LDG.E.CONSTANT R7, desc[UR10][R4.64+0x4] ;  /* 0x0000040a04077981 */ /* 0x000ee8000c1e9900 */
[----:B------:R-:W4:Y:S04]  /*04e0*/  LDG.E.CONSTANT R9, desc[UR10][R4.64+0x8] ;  /* 0x0000080a04097981 */ /* 0x000f28000c1e9900 */
[----:B------:R-:W5:Y:S04]  /*04f0*/  LDG.E.CONSTANT R11, desc[UR10][R4.64+0xc] ;  /* 0x00000c0a040b7981 */ /* 0x000f68000c1e9900 */
[----:B------:R-:W5:Y:S04]  /*0500*/  LDG.E.CONSTANT R13, desc[UR10][R4.64+0x10] ;  /* 0x0000100a040d7981 */ /* 0x000f68000c1e9900 */
[----:B------:R-:W5:Y:S04]  /*0510*/  LDG.E.CONSTANT R15, desc[UR10][R4.64+0x14] ;  /* 0x0000140a040f7981 */ /* 0x000f68000c1e9900 */
[----:B------:R-:W5:Y:S04]  /*0520*/  LDG.E.CONSTANT R17, desc[UR10][R4.64+0x18] ;  /* 0x0000180a04117981 */ /* 0x000f68000c1e9900 */
[----:B------:R-:W5:Y:S01]  /*0530*/  LDG.E.CONSTANT R19, desc[UR10][R4.64+0x1c] ;  /* 0x00001c0a04137981 */ /* 0x000f62000c1e9900 */
[----:B------:R-:W-:Y:S01]  /*0540*/  UIADD3 UR4, UPT, UPT, UR4, 0x8, URZ ;  /* 0x0000000804047890 */ /* 0x000fe2000fffe0ff */
[----:B--2---:R-:W-:-:S04]  /*0550*/  FADD R6, R3, R6 ;  /* 0x0000000603067221 */ /* 0x004fc80000000000 */
[----:B---3--:R-:W-:-:S04]  /*0560*/  FADD R6, R6, R7 ;  /* 0x0000000706067221 */ /* 0x008fc80000000000 */
[----:B----4-:R-:W-:-:S04]  /*0570*/  FADD R6, R6, R9 ;  /* 0x0000000906067221 */ /* 0x010fc80000000000 */
[----:B-----5:R-:W-:-:S04]  /*0580*/  FADD R6, R6, R11 ;  /* 0x0000000b06067221 */ /* 0x020fc80000000000 */
[----:B------:R-:W-:-:S04]  /*0590*/  FADD R6, R6, R13 ;  /* 0x0000000d06067221 */ /* 0x000fc80000000000 */
[----:B------:R-:W-:-:S04]  /*05a0*/  FADD R6, R6, R15 ;  /* 0x0000000f06067221 */ /* 0x000fc80000000000 */
[----:B------:R-:W-:-:S04]  /*05b0*/  FADD R6, R6, R17 ;  /* 0x0000001106067221 */ /* 0x000fc80000000000 */
[----:B------:R-:W-:-:S07]  /*05c0*/  FADD R3, R6, R19 ;  /* 0x0000001306037221 */ /* 0x000fce0000000000 */
.L_x_12:
[----:B------:R-:W-:Y:S05]  /*05d0*/  BRA.U !UP1, `(.L_x_9) ;  /* 0x00000001096c7547 */ /* 0x000fea000b800000 */
[----:B------:R-:W-:Y:S02]  /*05e0*/  UISETP.GE.U32.AND UP0, UPT, UR7, 0x4, UPT ;  /* 0x000000040700788c */ /* 0x000fe4000bf06070 */
[----:B------:R-:W-:-:S04]  /*05f0*/  ULOP3.LUT UR6, UR5, 0x3, URZ, 0xc0, !UPT ;  /* 0x0000000305067892 */ /* 0x000fc8000f8ec0ff */
[----:B------:R-:W-:-:S03]  /*0600*/  UISETP.NE.AND UP1, UPT, UR6, URZ, UPT ;  /* 0x000000ff0600728c */ /* 0x000fc6000bf25270 */
[----:B------:R-:W-:Y:S08]  /*0610*/  BRA.U !UP0, `(.L_x_13) ;  /* 0x0000000108307547 */ /* 0x000ff0000b800000 */
[----:B------:R-:W0:Y:S01]  /*0620*/  LDC.64 R4, c[0x0][0x380] ;  /* 0x0000e000ff047b82 */ /* 0x000e220000000a00 */
[----:B------:R-:W-:-:S05]  /*0630*/  IADD3 R7, PT, PT, R0, UR4, RZ ;  /* 0x0000000400077c10 */ /* 0x000fca000fffe0ff */
[----:B0-----:R-:W-:-:S05]  /*0640*/  IMAD.WIDE R4, R7, 0x4, R4 ;  /* 0x0000000407047825 */ /* 0x001fca00078e0204 */
[----:B------:R-:W2:Y:S04]  /*0650*/  LDG.E.CONSTANT R6, desc[UR10][R4.64] ;  /* 0x0000000a04067981 */ /* 0x000ea8000c1e9900 */
[----:B------:R-:W3:Y:S04]  /*0660*/  LDG.E.CONSTANT R7, desc[UR10][R4.64+0x4] ;  /* 0x0000040a04077981 */ /* 0x000ee8000c1e9900 */
[----:B------:R-:W4:Y:S04]  /*0670*/  LDG.E.CONSTANT R9, desc[UR10][R4.64+0x8] ;  /* 0x0000080a04097981 */ /* 0x000f28000c1e9900 */
[----:B------:R-:W5:Y:S01]  /*0680*/  LDG.E.CONSTANT R11, desc[UR10][R4.64+0xc] ;  /* 0x00000c0a040b7981 */ /* 0x000f62000c1e9900 */
[----:B------:R-:W-:Y:S01]  /*0690*/  UIADD3 UR4, UPT, UPT, UR4, 0x4, URZ ;  /* 0x0000000404047890 */ /* 0x000fe2000fffe0ff */
[----:B--2---:R-:W-:-:S04]  /*06a0*/  FADD R6, R3, R6 ;  /* 0x0000000603067221 */ /* 0x004fc80000000000 */
[----:B---3--:R-:W-:-:S04]  /*06b0*/  FADD R6, R6, R7 ;  /* 0x0000000706067221 */ /* 0x008fc80000000000 */
[----:B----4-:R-:W-:-:S04]  /*06c0*/  FADD R6, R6, R9 ;  /* 0x0000000906067221 */ /* 0x010fc80000000000 */
[----:B-----5:R-:W-:-:S07]  /*06d0*/  FADD R3, R6, R11 ;  /* 0x0000000b06037221 */ /* 0x020fce0000000000 */
.L_x_13:
[----:B------:R-:W-:Y:S05]  /*06e0*/  BRA.U !UP1, `(.L_x_9) ;  /* 0x0000000109287547 */ /* 0x000fea000b800000 */
[----:B------:R-:W0:Y:S01]  /*06f0*/  LDC.64 R6, c[0x0][0x380] ;  /* 0x0000e000ff067b82 */ /* 0x000e220000000a00 */
[----:B------:R-:W-:Y:S01]  /*0700*/  VIADD R9, R0, UR4 ;  /* 0x0000000400097c36 */ /* 0x000fe20008000000 */
[----:B------:R-:W-:-:S12]  /*0710*/  UIADD3 UR6, UPT, UPT, -UR6, URZ, URZ ;  /* 0x000000ff06067290 */ /* 0x000fd8000fffe1ff */
.L_x_14:
[----:B0-----:R-:W-:-:S06]  /*0720*/  IMAD.WIDE R4, R9, 0x4, R6 ;  /* 0x0000000409047825 */ /* 0x001fcc00078e0206 */
[----:B------:R-:W2:Y:S01]  /*0730*/  LDG.E.CONSTANT R4, desc[UR10][R4.64] ;  /* 0x0000000a04047981 */ /* 0x000ea2000c1e9900 */
[----:B------:R-:W-:Y:S01]  /*0740*/  UIADD3 UR6, UPT, UPT, UR6, 0x1, URZ ;  /* 0x0000000106067890 */ /* 0x000fe2000fffe0ff */
[----:B------:R-:W-:-:S03]  /*0750*/  IADD3 R9, PT, PT, R9, 0x1, RZ ;  /* 0x0000000109097810 */ /* 0x000fc60007ffe0ff */
[----:B------:R-:W-:Y:S01]  /*0760*/  UISETP.NE.AND UP0, UPT, UR6, URZ, UPT ;  /* 0x000000ff0600728c */ /* 0x000fe2000bf05270 */
[----:B--2---:R-:W-:-:S08]  /*0770*/  FADD R3, R4, R3 ;  /* 0x0000000304037221 */ /* 0x004fd00000000000 */
[----:B------:R-:W-:Y:S05]  /*0780*/  BRA.U UP0, `(.L_x_14) ;  /* 0xfffffffd00e47547 */ /* 0x000fea000b83ffff */
.L_x_9:
[----:B------:R-:W-:Y:S01]  /*0790*/  I2FP.F32.S32 R6, UR5 ;  /* 0x0000000500067c45 */ /* 0x000fe20008201400 */
[----:B------:R-:W-:Y:S03]  /*07a0*/  BSSY.RECONVERGENT B0, `(.L_x_15) ;  /* 0x000000c000007945 */ /* 0x000fe60003800200 */
[----:B------:R-:W0:Y:S08]  /*07b0*/  MUFU.RCP R5, R6 ;  /* 0x0000000600057308 */ /* 0x000e300000001000 */
[----:B------:R-:W1:Y:S01]  /*07c0*/  FCHK P0, R3, R6 ;  /* 0x0000000603007302 */ /* 0x000e620000000000 */
[----:B0-----:R-:W-:-:S04]  /*07d0*/  FFMA R0, -R6, R5, 1 ;  /* 0x3f80000006007423 */ /* 0x001fc80000000105 */
[----:B------:R-:W-:-:S04]  /*07e0*/  FFMA R0, R5, R0, R5 ;  /* 0x0000000005007223 */ /* 0x000fc80000000005 */
[----:B------:R-:W-:-:S04]  /*07f0*/  FFMA R5, R0, R3, RZ ;  /* 0x0000000300057223 */ /* 0x000fc800000000ff */
[----:B------:R-:W-:-:S04]  /*0800*/  FFMA R4, -R6, R5, R3 ;  /* 0x0000000506047223 */ /* 0x000fc80000000103 */
[----:B------:R-:W-:Y:S01]  /*0810*/  FFMA R7, R0, R4, R5 ;  /* 0x0000000400077223 */ /* 0x000fe20000000005 */
[----:B-1----:R-:W-:Y:S06]  /*0820*/  @!P0 BRA `(.L_x_16) ;  /* 0x00000000000c8947 */ /* 0x002fec0003800000 */
[----:B------:R-:W-:-:S07]  /*0830*/  MOV R4, 0x850 ;  /* 0x0000085000047802 */ /* 0x000fce0000000f00 */
[----:B------:R-:W-:Y:S05]  /*0840*/  CALL.REL.NOINC `($__internal_0_$__cuda_sm3x_div_rn_noftz_f32_slowpath) ;  /* 0x0000000000187944 */ /* 0x000fea0003c00000 */
[----:B------:R-:W-:-:S07]  /*0850*/  IMAD.MOV.U32 R7, RZ, RZ, R0 ;  /* 0x000000ffff077224 */ /* 0x000fce00078e0000 */
.L_x_16:
[----:B------:R-:W-:Y:S05]  /*0860*/  BSYNC.RECONVERGENT B0 ;  /* 0x0000000000007941 */ /* 0x000fea0003800200 */
.L_x_15:
[----:B------:R-:W0:Y:S02]  /*0870*/  LDC.64 R4, c[0x0][0x388] ;  /* 0x0000e200ff047b82 */ /* 0x000e240000000a00 */
[----:B0-----:R-:W-:-:S05]  /*0880*/  IMAD.WIDE R2, R2, 0x4, R4 ;  /* 0x0000000402027825 */ /* 0x001fca00078e0204 */
[----:B------:R-:W-:Y:S01]  /*0890*/  STG.E desc[UR10][R2.64], R7 ;  /* 0x0000000702007986 */ /* 0x000fe2000c10190a */
[----:B------:R-:W-:Y:S05]  /*08a0*/  EXIT ;  /* 0x000000000000794d */ /* 0x000fea0003800000 */
        .weak           $__internal_0_$__cuda_sm3x_div_rn_noftz_f32_slowpath
        .type           $__internal_0_$__cuda_sm3x_div_rn_noftz_f32_slowpath,@function
        .size           $__internal_0_$__cuda_sm3x_div_rn_noftz_f32_slowpath,(.L_x_55 - $__internal_0_$__cuda_sm3x_div_rn_noftz_f32_slowpath)
$__internal_0_$__cuda_sm3x_div_rn_noftz_f32_slowpath:
[----:B------:R-:W-:Y:S01]  /*08b0*/  SHF.R.U32.HI R5, RZ, 0x17, R6 ;  /* 0x00000017ff057819 */ /* 0x000fe20000011606 */
[----:B------:R-:W-:Y:S01]  /*08c0*/  BSSY.RECONVERGENT B1, `(.L_x_17) ;  /* 0x0000063000017945 */ /* 0x000fe20003800200 */
[----:B------:R-:W-:Y:S02]  /*08d0*/  SHF.R.U32.HI R0, RZ, 0x17, R3 ;  /* 0x00000017ff007819 */ /* 0x000fe40000011603 */
[----:B------:R-:W-:Y:S02]  /*08e0*/  LOP3.LUT R5, R5, 0xff, RZ, 0xc0, !PT ;  /* 0x000000ff05057812 */ /* 0x000fe400078ec0ff */
[----:B------:R-:W-:Y:S02]  /*08f0*/  LOP3.LUT R10, R0, 0xff, RZ, 0xc0, !PT ;  /* 0x000000ff000a7812 */ /* 0x000fe400078ec0ff */
[----:B------:R-:W-:-:S03]  /*0900*/  IADD3 R8, PT, PT, R5, -0x1, RZ ;  /* 0xffffffff05087810 */ /* 0x000fc60007ffe0ff */
[----:B------:R-:W-:Y:S01]  /*0910*/  VIADD R9, R10, 0xffffffff ;  /* 0xffffffff0a097836 */ /* 0x000fe20000000000 */
[----:B------:R-:W-:-:S04]  /*0920*/  ISETP.GT.U32.AND P0, PT, R8, 0xfd, PT ;  /* 0x000000fd0800780c */ /* 0x000fc80003f04070 */
[----:B------:R-:W-:-:S13]  /*0930*/  ISETP.GT.U32.OR P0, PT, R9, 0xfd, P0 ;  /* 0x000000fd0900780c */ /* 0x000fda0000704470 */
[----:B------:R-:W-:Y:S01]  /*0940*/  @!P0 MOV R7, RZ ;  /* 0x000000ff00078202 */ /* 0x000fe20000000f00 */
[----:B------:R-:W-:Y:S06]  /*0950*/  @!P0 BRA `(.L_x_18) ;  /* 0x0000000000608947 */ /* 0x000fec0003800000 */
[----:B------:R-:W-:Y:S01]  /*0960*/  FSETP.GTU.FTZ.AND P0, PT, |R3|, +INF , PT ;  /* 0x7f8000000300780b */ /* 0x000fe20003f1c200 */
[----:B------:R-:W-:Y:S01]  /*0970*/  IMAD.MOV.U32 R0, RZ, RZ, R6 ;  /* 0x000000ffff007224 */ /* 0x000fe200078e0006 */
[----:B------:R-:W-:-:S04]  /*0980*/  FSETP.GTU.FTZ.AND P1, PT, |R6|, +INF , PT ;  /* 0x7f8000000600780b */ /* 0x000fc80003f3c200 */
[----:B------:R-:W-:-:S13]  /*0990*/  PLOP3.LUT P0, PT, P0, P1, PT, 0xf8, 0x8f ;  /* 0x00000000008f781c */ /* 0x000fda0000703f70 */
[----:B------:R-:W-:Y:S05]  /*09a0*/  @P0 BRA `(.L_x_19) ;  /* 0x00000004004c0947 */ /* 0x000fea0003800000 */
[----:B------:R-:W-:-:S13]  /*09b0*/  LOP3.LUT P0, RZ, R6, 0x7fffffff, R3, 0xc8, !PT ;  /* 0x7fffffff06ff7812 */ /* 0x000fda000780c803 */
[----:B------:R-:W-:Y:S05]  /*09c0*/  @!P0 BRA `(.L_x_20) ;  /* 0x00000004003c8947 */ /* 0x000fea0003800000 */
[C---:B------:R-:W-:Y:S02]  /*09d0*/  FSETP.NEU.FTZ.AND P2, PT, |R3|.reuse, +INF , PT ;  /* 0x7f8000000300780b */ /* 0x040fe40003f5d200 */
[----:B------:R-:W-:Y:S02]  /*09e0*/  FSETP.NEU.FTZ.AND P1, PT, |R0|, +INF , PT ;  /* 0x7f8000000000780b */ /* 0x000fe40003f3d200 */
[----:B------:R-:W-:-:S11]  /*09f0*/  FSETP.NEU.FTZ.AND P0, PT, |R3|, +INF , PT ;  /* 0x7f8000000300780b */ /* 0x000fd60003f1d200 */
[----:B------:R-:W-:Y:S05]  /*0a00*/  @!P1 BRA !P2, `(.L_x_20) ;  /* 0x00000004002c9947 */ /* 0x000fea0005000000 */
[----:B------:R-:W-:-:S04]  /*0a10*/  LOP3.LUT P2, RZ, R3, 0x7fffffff, RZ, 0xc0, !PT ;  /* 0x7fffffff03ff7812 */ /* 0x000fc8000784c0ff */
[----:B------:R-:W-:-:S13]  /*0a20*/  PLOP3.LUT P1, PT, P1, P2, PT, 0x2f, 0xf2 ;  /* 0x0000000000f2781c */ /* 0x000fda0000f24577 */
[----:B------:R-:W-:Y:S05]  /*0a30*/  @P1 BRA `(.L_x_21) ;  /* 0x0000000400181947 */ /* 0x000fea0003800000 */
[----:B------:R-:W-:-:S04]  /*0a40*/  LOP3.LUT P1, RZ, R6, 0x7fffffff, RZ, 0xc0, !PT ;  /* 0x7fffffff06ff7812 */ /* 0x000fc8000782c0ff */
[----:B------:R-:W-:-:S13]  /*0a50*/  PLOP3.LUT P0, PT, P0, P1, PT, 0x2f, 0xf2 ;  /* 0x0000000000f2781c */ /* 0x000fda0000702577 */
[----:B------:R-:W-:Y:S05]  /*0a60*/  @P0 BRA `(.L_x_22) ;  /* 0x0000000400000947 */ /* 0x000fea0003800000 */
[----:B------:R-:W-:Y:S02]  /*0a70*/  ISETP.GE.AND P0, PT, R9, RZ, PT ;  /* 0x000000ff0900720c */ /* 0x000fe40003f06270 */
[----:B------:R-:W-:-:S11]  /*0a80*/  ISETP.GE.AND P1, PT, R8, RZ, PT ;  /* 0x000000ff0800720c */ /* 0x000fd60003f26270 */
[----:B------:R-:W-:Y:S01]  /*0a90*/  @P0 MOV R7, RZ ;  /* 0x000000ff00070202 */ /* 0x000fe20000000f00 */
[----:B------:R-:W-:Y:S02]  /*0aa0*/  @!P0 IMAD.MOV.U32 R7, RZ, RZ, -0x40 ;  /* 0xffffffc0ff078424 */ /* 0x000fe400078e00ff */
[----:B------:R-:W-:Y:S01]  /*0ab0*/  @!P0 FFMA R3, R3, 1.84467440737095516160e+19, RZ ;  /* 0x5f80000003038823 */ /* 0x000fe200000000ff */
[----:B------:R-:W-:Y:S02]  /*0ac0*/  @!P1 FFMA R6, R0, 1.84467440737095516160e+19, RZ ;  /* 0x5f80000000069823 */ /* 0x000fe400000000ff */
[----:B------:R-:W-:-:S07]  /*0ad0*/  @!P1 IADD3 R7, PT, PT, R7, 0x40, RZ ;  /* 0x0000004007079810 */ /* 0x000fce0007ffe0ff */
.L_x_18:
[----:B------:R-:W-:Y:S01]  /*0ae0*/  LEA R9, R5, 0xc0800000, 0x17 ;  /* 0xc080000005097811 */ /* 0x000fe200078eb8ff */
[----:B------:R-:W-:Y:S03]  /*0af0*/  BSSY.RECONVERGENT B2, `(.L_x_23) ;  /* 0x0000036000027945 */ /* 0x000fe60003800200 */
[----:B------:R-:W-:Y:S01]  /*0b00*/  IADD3 R9, PT, PT, -R9, R6, RZ ;  /* 0x0000000609097210 */ /* 0x000fe20007ffe1ff */
[----:B------:R-:W-:-:S03]  /*0b10*/  VIADD R6, R10, 0xffffff81 ;  /* 0xffffff810a067836 */ /* 0x000fc60000000000 */
[----:B------:R-:W0:Y:S01]  /*0b20*/  MUFU.RCP R8, R9 ;  /* 0x0000000900087308 */ /* 0x000e220000001000 */
[----:B------:R-:W-:Y:S01]  /*0b30*/  FADD.FTZ R11, -R9, -RZ ;  /* 0x800000ff090b7221 */ /* 0x000fe20000010100 */
[C---:B------:R-:W-:Y:S01]  /*0b40*/  IMAD R0, R6.reuse, -0x800000, R3 ;  /* 0xff80000006007824 */ /* 0x040fe200078e0203 */
[----:B------:R-:W-:-:S04]  /*0b50*/  IADD3 R6, PT, PT, R6, 0x7f, -R5 ;  /* 0x0000007f06067810 */ /* 0x000fc80007ffe805 */
[----:B------:R-:W-:Y:S01]  /*0b60*/  IADD3 R6, PT, PT, R6, R7, RZ ;  /* 0x0000000706067210 */ /* 0x000fe20007ffe0ff */
[----:B0-----:R-:W-:-:S04]  /*0b70*/  FFMA R13, R8, R11, 1 ;  /* 0x3f800000080d7423 */ /* 0x001fc8000000000b */
[----:B------:R-:W-:-:S04]  /*0b80*/  FFMA R10, R8, R13, R8 ;  /* 0x0000000d080a7223 */ /* 0x000fc80000000008 */
[----:B------:R-:W-:-:S04]  /*0b90*/  FFMA R3, R0, R10, RZ ;  /* 0x0000000a00037223 */ /* 0x000fc800000000ff */
[----:B------:R-:W-:-:S04]  /*0ba0*/  FFMA R8, R11, R3, R0 ;  /* 0x000000030b087223 */ /* 0x000fc80000000000 */
[----:B------:R-:W-:-:S04]  /*0bb0*/  FFMA R13, R10, R8, R3 ;  /* 0x000000080a0d7223 */ /* 0x000fc80000000003 */
[----:B------:R-:W-:-:S04]  /*0bc0*/  FFMA R8, R11, R13, R0 ;  /* 0x0000000d0b087223 */ /* 0x000fc80000000000 */
[----:B------:R-:W-:-:S05]  /*0bd0*/  FFMA R0, R10, R8, R13 ;  /* 0x000000080a007223 */ /* 0x000fca000000000d */
[----:B------:R-:W-:-:S04]  /*0be0*/  SHF.R.U32.HI R3, RZ, 0x17, R0 ;  /* 0x00000017ff037819 */ /* 0x000fc80000011600 */
[----:B------:R-:W-:-:S04]  /*0bf0*/  LOP3.LUT R3, R3, 0xff, RZ, 0xc0, !PT ;  /* 0x000000ff03037812 */ /* 0x000fc800078ec0ff */
[----:B------:R-:W-:-:S05]  /*0c00*/  IADD3 R7, PT, PT, R3, R6, RZ ;  /* 0x0000000603077210 */ /* 0x000fca0007ffe0ff */
[----:B------:R-:W-:-:S05]  /*0c10*/  VIADD R3, R7, 0xffffffff ;  /* 0xffffffff07037836 */ /* 0x000fca0000000000 */
[----:B------:R-:W-:-:S13]  /*0c20*/  ISETP.GE.U32.AND P0, PT, R3, 0xfe, PT ;  /* 0x000000fe0300780c */ /* 0x000fda0003f06070 */
[----:B------:R-:W-:Y:S05]  /*0c30*/  @!P0 BRA `(.L_x_24) ;  /* 0x0000000000808947 */ /* 0x000fea0003800000 */
[----:B------:R-:W-:-:S13]  /*0c40*/  ISETP.GT.AND P0, PT, R7, 0xfe, PT ;  /* 0x000000fe0700780c */ /* 0x000fda0003f04270 */
[----:B------:R-:W-:Y:S05]  /*0c50*/  @P0 BRA `(.L_x_25) ;  /* 0x00000000006c0947 */ /* 0x000fea0003800000 */
[----:B------:R-:W-:-:S13]  /*0c60*/  ISETP.GE.AND P0, PT, R7, 0x1, PT ;  /* 0x000000010700780c */ /* 0x000fda0003f06270 */
[----:B------:R-:W-:Y:S05]  /*0c70*/  @P0 BRA `(.L_x_26) ;  /* 0x0000000000740947 */ /* 0x000fea0003800000 */
[----:B------:R-:W-:Y:S02]  /*0c80*/  ISETP.GE.AND P0, PT, R7, -0x18, PT ;  /* 0xffffffe80700780c */ /* 0x000fe40003f06270 */
[----:B------:R-:W-:-:S11]  /*0c90*/  LOP3.LUT R0, R0, 0x80000000, RZ, 0xc0, !PT ;  /* 0x8000000000007812 */ /* 0x000fd600078ec0ff */
[----:B------:R-:W-:Y:S05]  /*0ca0*/  @!P0 BRA `(.L_x_26) ;  /* 0x0000000000688947 */ /* 0x000fea0003800000 */
[CCC-:B------:R-:W-:Y:S01]  /*0cb0*/  FFMA.RZ R3, R10.reuse, R8.reuse, R13.reuse ;  /* 0x000000080a037223 */ /* 0x1c0fe2000000c00d */
[CCC-:B------:R-:W-:Y:S01]  /*0cc0*/  FFMA.RM R6, R10.reuse, R8.reuse, R13.reuse ;  /* 0x000000080a067223 */ /* 0x1c0fe2000000400d */
[C---:B------:R-:W-:Y:S02]  /*0cd0*/  ISETP.NE.AND P2, PT, R7.reuse, RZ, PT ;  /* 0x000000ff0700720c */ /* 0x040fe40003f45270 */
[----:B------:R-:W-:Y:S02]  /*0ce0*/  ISETP.NE.AND P1, PT, R7, RZ, PT ;  /* 0x000000ff0700720c */ /* 0x000fe40003f25270 */
[----:B------:R-:W-:Y:S01]  /*0cf0*/  LOP3.LUT R5, R3, 0x7fffff, RZ, 0xc0, !PT ;  /* 0x007fffff03057812 */ /* 0x000fe200078ec0ff */
[----:B------:R-:W-:Y:S01]  /*0d00*/  FFMA.RP R3, R10, R8, R13 ;  /* 0x000000080a037223 */ /* 0x000fe2000000800d */
[----:B------:R-:W-:Y:S02]  /*0d10*/  IADD3 R8, PT, PT, R7, 0x20, RZ ;  /* 0x0000002007087810 */ /* 0x000fe40007ffe0ff */
[----:B------:R-:W-:-:S02]  /*0d20*/  LOP3.LUT R5, R5, 0x800000, RZ, 0xfc, !PT ;  /* 0x0080000005057812 */ /* 0x000fc400078efcff */
[----:B------:R-:W-:Y:S02]  /*0d30*/  IADD3 R7, PT, PT, -R7, RZ, RZ ;  /* 0x000000ff07077210 */ /* 0x000fe40007ffe1ff */
[----:B------:R-:W-:Y:S02]  /*0d40*/  SHF.L.U32 R8, R5, R8, RZ ;  /* 0x0000000805087219 */ /* 0x000fe400000006ff */
[----:B------:R-:W-:Y:S02]  /*0d50*/  FSETP.NEU.FTZ.AND P0, PT, R3, R6, PT ;  /* 0x000000060300720b */ /* 0x000fe40003f1d000 */
[----:B------:R-:W-:Y:S02]  /*0d60*/  SEL R6, R7, RZ, P2 ;  /* 0x000000ff07067207 */ /* 0x000fe40001000000 */
[----:B------:R-:W-:Y:S02]  /*0d70*/  ISETP.NE.AND P1, PT, R8, RZ, P1 ;  /* 0x000000ff0800720c */ /* 0x000fe40000f25270 */
[----:B------:R-:W-:-:S02]  /*0d80*/  SHF.R.U32.HI R6, RZ, R6, R5 ;  /* 0x00000006ff067219 */ /* 0x000fc40000011605 */
[----:B------:R-:W-:Y:S02]  /*0d90*/  PLOP3.LUT P0, PT, P0, P1, PT, 0xf8, 0x8f ;  /* 0x00000000008f781c */ /* 0x000fe40000703f70 */
[----:B------:R-:W-:Y:S02]  /*0da0*/  SHF.R.U32.HI R8, RZ, 0x1, R6 ;  /* 0x00000001ff087819 */ /* 0x000fe40000011606 */
[----:B------:R-:W-:-:S04]  /*0db0*/  SEL R3, RZ, 0x1, !P0 ;  /* 0x00000001ff037807 */ /* 0x000fc80004000000 */
[----:B------:R-:W-:-:S04]  /*0dc0*/  LOP3.LUT R3, R3, 0x1, R8, 0xf8, !PT ;  /* 0x0000000103037812 */ /* 0x000fc800078ef808 */
[----:B------:R-:W-:-:S05]  /*0dd0*/  LOP3.LUT R3, R3, R6, RZ, 0xc0, !PT ;  /* 0x0000000603037212 */ /* 0x000fca00078ec0ff */
[----:B------:R-:W-:-:S05]  /*0de0*/  IMAD.IADD R3, R8, 0x1, R3 ;  /* 0x0000000108037824 */ /* 0x000fca00078e0203 */
[----:B------:R-:W-:Y:S01]  /*0df0*/  LOP3.LUT R0, R3, R0, RZ, 0xfc, !PT ;  /* 0x0000000003007212 */ /* 0x000fe200078efcff */
[----:B------:R-:W-:Y:S06]  /*0e00*/  BRA `(.L_x_26) ;  /* 0x0000000000107947 */ /* 0x000fec0003800000 */
.L_x_25:
[----:B------:R-:W-:-:S04]  /*0e10*/  LOP3.LUT R0, R0, 0x80000000, RZ, 0xc0, !PT ;  /* 0x8000000000007812 */ /* 0x000fc800078ec0ff */
[----:B------:R-:W-:Y:S01]  /*0e20*/  LOP3.LUT R0, R0, 0x7f800000, RZ, 0xfc, !PT ;  /* 0x7f80000000007812 */ /* 0x000fe200078efcff */
[----:B------:R-:W-:Y:S06]  /*0e30*/  BRA `(.L_x_26) ;  /* 0x0000000000047947 */ /* 0x000fec0003800000 */
.L_x_24:
[----:B------:R-:W-:-:S07]  /*0e40*/  LEA R0, R6, R0, 0x17 ;  /* 0x0000000006007211 */ /* 0x000fce00078eb8ff */
.L_x_26:
[----:B------:R-:W-:Y:S05]  /*0e50*/  BSYNC.RECONVERGENT B2 ;  /* 0x0000000000027941 */ /* 0x000fea0003800200 */
.L_x_23:
[----:B------:R-:W-:Y:S05]  /*0e60*/  BRA `(.L_x_27) ;  /* 0x0000000000207947 */ /* 0x000fea0003800000 */
.L_x_22:
[----:B------:R-:W-:-:S04]  /*0e70*/  LOP3.LUT R0, R6, 0x80000000, R3, 0x48, !PT ;  /* 0x8000000006007812 */ /* 0x000fc800078e4803 */
[----:B------:R-:W-:Y:S01]  /*0e80*/  LOP3.LUT R0, R0, 0x7f800000, RZ, 0xfc, !PT ;  /* 0x7f80000000007812 */ /* 0x000fe200078efcff */
[----:B------:R-:W-:Y:S06]  /*0e90*/  BRA `(.L_x_27) ;  /* 0x0000000000147947 */ /* 0x000fec0003800000 */
.L_x_21:
[----:B------:R-:W-:Y:S01]  /*0ea0*/  LOP3.LUT R0, R6, 0x80000000, R3, 0x48, !PT ;  /* 0x8000000006007812 */ /* 0x000fe200078e4803 */
[----:B------:R-:W-:Y:S06]  /*0eb0*/  BRA `(.L_x_27) ;  /* 0x00000000000c7947 */ /* 0x000fec0003800000 */
.L_x_20:
[----:B------:R-:W0:Y:S01]  /*0ec0*/  MUFU.RSQ R0, -QNAN ;  /* 0xffc0000000007908 */ /* 0x000e220000001400 */
[----:B------:R-:W-:Y:S05]  /*0ed0*/  BRA `(.L_x_27) ;  /* 0x0000000000047947 */ /* 0x000fea0003800000 */
.L_x_19:
[----:B------:R-:W-:-:S07]  /*0ee0*/  FADD.FTZ R0, R3, R0 ;  /* 0x0000000003007221 */ /* 0x000fce0000010000 */
.L_x_27:
[----:B------:R-:W-:Y:S05]  /*0ef0*/  BSYNC.RECONVERGENT B1 ;  /* 0x0000000000017941 */ /* 0x000fea0003800200 */
.L_x_17:
[----:B------:R-:W-:-:S04]  /*0f00*/  HFMA2 R5, -RZ, RZ, 0, 0 ;  /* 0x00000000ff057431 */ /* 0x000fc800000001ff */
[----:B0-----:R-:W-:Y:S05]  /*0f10*/  RET.REL.NODEC R4 `(_Z25global_avg_pooling_kernelPKfPfiiii) ;  /* 0xfffffff004387950 */ /* 0x001fea0003c3ffff */
.L_x_28:
        /* <DEDUP_REMOVED lines=14> */
.L_x_55:


//--------------------- .text._Z18max_pooling_kernelPKfPfiiiiiiiiii --------------------------
	.section	.text._Z18max_pooling_kernelPKfPfiiiiiiiiii,"ax",@progbits
	.align	128
        .global         _Z18max_pooling_kernelPKfPfiiiiiiiiii
        .type           _Z18max_pooling_kernelPKfPfiiiiiiiiii,@function
        .size           _Z18max_pooling_kernelPKfPfiiiiiiiiii,(.L_x_59 - _Z18max_pooling_kernelPKfPfiiiiiiiiii)
        .other          _Z18max_pooling_kernelPKfPfiiiiiiiiii,@"STO_CUDA_ENTRY STV_DEFAULT"
_Z18max_pooling_kernelPKfPfiiiiiiiiii:
.text._Z18max_pooling_kernelPKfPfiiiiiiiiii:
[----:B------:R-:W-:Y:S08]  /*0000*/  LDC R1, c[0x0][0x37c] ;  /* 0x0000df00ff017b82 */ /* 0x000ff00000000800 */
[----:B------:R-:W0:Y:S01]  /*0010*/  LDC R19, c[0x0][0x3a8] ;  /* 0x0000ea00ff137b82 */ /* 0x000e220000000800 */
[----:B------:R-:W1:Y:S07]  /*0020*/  S2R R20, SR_TID.X ;  /* 0x0000000000147919 */ /* 0x000e6e0000002100 */
[----:B------:R-:W2:Y:S08]  /*0030*/  LDC R17, c[0x0][0x3ac] ;  /* 0x0000eb00ff117b82 */ /* 0x000eb00000000800 */
[----:B------:R-:W3:Y:S01]  /*0040*/  LDC R14, c[0x0][0x398] ;  /* 0x0000e600ff0e7b82 */ /* 0x000ee20000000800 */
[----:B0-----:R-:W-:-:S07]  /*0050*/  IABS R6, R19 ;  /* 0x0000001300067213 */ /* 0x001fce0000000000 */
[----:B------:R-:W3:Y:S01]  /*0060*/  LDC R15, c[0x0][0x3a0] ;  /* 0x0000e800ff0f7b82 */ /* 0x000ee20000000800 */
[----:B------:R-:W0:Y:S01]  /*0070*/  I2F.RP R2, R6 ;  /* 0x0000000600027306 */ /* 0x000e220000209400 */
[----:B--2---:R-:W-:-:S06]  /*0080*/  IABS R0, R17 ;  /* 0x0000001100007213 */ /* 0x004fcc0000000000 */
[----:B------:R-:W2:Y:S01]  /*0090*/  LDC R18, c[0x0][0x3b0] ;  /* 0x0000ec00ff127b82 */ /* 0x000ea20000000800 */
[----:B------:R-:W4:Y:S07]  /*00a0*/  I2F.RP R7, R0 ;  /* 0x0000000000077306 */ /* 0x000f2e0000209400 */
[----:B------:R-:W5:Y:S01]  /*00b0*/  LDC R13, c[0x0][0x39c] ;  /* 0x0000e700ff0d7b82 */ /* 0x000f620000000800 */
[----:B0-----:R-:W0:Y:S07]  /*00c0*/  MUFU.RCP R2, R2 ;  /* 0x0000000200027308 */ /* 0x001e2e0000001000 */
[----:B------:R-:W5:Y:S01]  /*00d0*/  LDC R12, c[0x0][0x3a4] ;  /* 0x0000e900ff0c7b82 */ /* 0x000f620000000800 */
[----:B----4-:R-:W4:Y:S07]  /*00e0*/  MUFU.RCP R7, R7 ;  /* 0x0000000700077308 */ /* 0x010f2e0000001000 */
[----:B------:R-:W1:Y:S01]  /*00f0*/  LDC R16, c[0x0][0x3b4] ;  /* 0x0000ed00ff107b82 */ /* 0x000e620000000800 */
[----:B0-----:R-:W-:-:S04]  /*0100*/  VIADD R4, R2, 0xffffffe ;  /* 0x0ffffffe02047836 */ /* 0x001fc80000000000 */
[----:B------:R0:W0:Y:S03]  /*0110*/  F2I.FTZ.U32.TRUNC.NTZ R5, R4 ;  /* 0x0000000400057305 */ /* 0x000026000021f000 */
[----:B------:R-:W1:Y:S01]  /*0120*/  S2UR UR4, SR_CTAID.X ;  /* 0x00000000000479c3 */ /* 0x000e620000002500 */
[----:B----4-:R-:W-:Y:S01]  /*0130*/  VIADD R3, R7, 0xffffffe ;  /* 0x0ffffffe07037836 */ /* 0x010fe20000000000 */
[----:B---3--:R-:W-:Y:S01]  /*0140*/  IADD3 R7, PT, PT, R14, -R15, RZ ;  /* 0x8000000f0e077210 */ /* 0x008fe20007ffe0ff */
[----:B-----5:R-:W-:-:S04]  /*0150*/  IMAD.IADD R9, R13, 0x1, -R12 ;  /* 0x000000010d097824 */ /* 0x020fc800078e0a0c */
[----:B------:R-:W3:Y:S01]  /*0160*/  F2I.FTZ.U32.TRUNC.NTZ R3, R3 ;  /* 0x0000000300037305 */ /* 0x000ee2000021f000 */
[----:B--2---:R-:W-:Y:S02]  /*0170*/  IMAD R8, R18, 0x2, R7 ;  /* 0x0000000212087824 */ /* 0x004fe400078e0207 */
[----:B0-----:R-:W-:Y:S02]  /*0180*/  IMAD.MOV.U32 R4, RZ, RZ, RZ ;  /* 0x000000ffff047224 */ /* 0x001fe400078e00ff */
[----:B------:R-:W-:Y:S01]  /*0190*/  IMAD.MOV R11, RZ, RZ, -R5 ;  /* 0x000000ffff0b7224 */ /* 0x000fe200078e0a05 */
[----:B------:R-:W-:Y:S02]  /*01a0*/  IABS R2, R8 ;  /* 0x0000000800027213 */ /* 0x000fe40000000000 */
[----:B-1----:R-:W-:Y:S01]  /*01b0*/  LEA R10, R16, R9, 0x1 ;  /* 0x00000009100a7211 */ /* 0x002fe200078e08ff */
[----:B------:R-:W-:-:S03]  /*01c0*/  IMAD R7, R11, R6, RZ ;  /* 0x000000060b077224 */ /* 0x000fc600078e02ff */
[----:B------:R-:W-:Y:S01]  /*01d0*/  IABS R9, R10 ;  /* 0x0000000a00097213 */ /* 0x000fe20000000000 */
[----:B------:R-:W-:Y:S01]  /*01e0*/  IMAD.HI.U32 R4, R5, R7, R4 ;  /* 0x0000000705047227 */ /* 0x000fe200078e0004 */
[----:B------:R-:W-:-:S03]  /*01f0*/  LOP3.LUT R10, R10, R17, RZ, 0x3c, !PT ;  /* 0x000000110a0a7212 */ /* 0x000fc600078e3cff */
[----:B---3--:R-:W-:Y:S01]  /*0200*/  IMAD.MOV R21, RZ, RZ, -R3 ;  /* 0x000000ffff157224 */ /* 0x008fe200078e0a03 */
[----:B------:R-:W-:Y:S01]  /*0210*/  ISETP.GE.AND P1, PT, R10, RZ, PT ;  /* 0x000000ff0a00720c */ /* 0x000fe20003f26270 */
[----:B------:R-:W-:Y:S02]  /*0220*/  IMAD.MOV.U32 R7, RZ, RZ, R2 ;  /* 0x000000ffff077224 */ /* 0x000fe400078e0002 */
[----:B------:R-:W-:Y:S02]  /*0230*/  IMAD R5, R21, R0, RZ ;  /* 0x0000000015057224 */ /* 0x000fe400078e02ff */
[----:B------:R-:W-:Y:S01]  /*0240*/  IMAD.MOV.U32 R2, RZ, RZ, RZ ;  /* 0x000000ffff027224 */ /* 0x000fe200078e00ff */
[----:B------:R-:W0:Y:S01]  /*0250*/  LDC R21, c[0x0][0x360] ;  /* 0x0000d800ff157b82 */ /* 0x000e220000000800 */
[----:B------:R-:W-:-:S04]  /*0260*/  IMAD.HI.U32 R4, R4, R7, RZ ;  /* 0x0000000704047227 */ /* 0x000fc800078e00ff */
[----:B------:R-:W-:Y:S01]  /*0270*/  IMAD.HI.U32 R2, R3, R5, R2 ;  /* 0x0000000503027227 */ /* 0x000fe200078e0002 */
[----:B------:R-:W-:-:S05]  /*0280*/  IADD3 R3, PT, PT, -R4, RZ, RZ ;  /* 0x000000ff04037210 */ /* 0x000fca0007ffe1ff */
[----:B------:R-:W-:-:S04]  /*0290*/  IMAD.HI.U32 R5, R2, R9, RZ ;  /* 0x0000000902057227 */ /* 0x000fc800078e00ff */
[----:B------:R-:W-:Y:S02]  /*02a0*/  IMAD R3, R6, R3, R7 ;  /* 0x0000000306037224 */ /* 0x000fe400078e0207 */
[----:B------:R-:W-:-:S03]  /*02b0*/  IMAD.MOV R2, RZ, RZ, -R5 ;  /* 0x000000ffff027224 */ /* 0x000fc600078e0a05 */
[----:B------:R-:W-:Y:S01]  /*02c0*/  ISETP.GT.U32.AND P0, PT, R6, R3, PT ;  /* 0x000000030600720c */ /* 0x000fe20003f04070 */
[----:B------:R-:W-:Y:S01]  /*02d0*/  IMAD R7, R0, R2, R9 ;  /* 0x0000000200077224 */ /* 0x000fe200078e0209 */
[----:B------:R-:W-:Y:S02]  /*02e0*/  LOP3.LUT R2, R8, R19, RZ, 0x3c, !PT ;  /* 0x0000001308027212 */ /* 0x000fe400078e3cff */
[----:B------:R-:W1:Y:S01]  /*02f0*/  LDC.64 R8, c[0x0][0x390] ;  /* 0x0000e400ff087b82 */ /* 0x000e620000000a00 */
[----:B0-----:R-:W-:Y:S01]  /*0300*/  IMAD R21, R21, UR4, R20 ;  /* 0x0000000415157c24 */ /* 0x001fe2000f8e0214 */
[----:B------:R-:W-:Y:S02]  /*0310*/  ISETP.GT.U32.AND P4, PT, R0, R7, PT ;  /* 0x000000070000720c */ /* 0x000fe40003f84070 */
[----:B------:R-:W-:-:S05]  /*0320*/  ISETP.GE.AND P2, PT, R2, RZ, PT ;  /* 0x000000ff0200720c */ /* 0x000fca0003f46270 */
[----:B------:R-:W-:Y:S01]  /*0330*/  @!P0 IMAD.IADD R3, R3, 0x1, -R6 ;  /* 0x0000000103038824 */ /* 0x000fe200078e0a06 */
[----:B------:R-:W-:Y:S02]  /*0340*/  @!P0 IADD3 R4, PT, PT, R4, 0x1, RZ ;  /* 0x0000000104048810 */ /* 0x000fe40007ffe0ff */
[----:B------:R-:W-:Y:S02]  /*0350*/  ISETP.NE.AND P0, PT, R19, RZ, PT ;  /* 0x000000ff1300720c */ /* 0x000fe40003f05270 */
[----:B------:R-:W-:Y:S01]  /*0360*/  ISETP.GE.U32.AND P5, PT, R3, R6, PT ;  /* 0x000000060300720c */ /* 0x000fe20003fa6070 */
[----:B------:R-:W-:Y:S02]  /*0370*/  @!P4 IMAD.IADD R7, R7, 0x1, -R0 ;  /* 0x000000010707c824 */ /* 0x000fe400078e0a00 */
[----:B------:R-:W-:Y:S01]  /*0380*/  @!P4 VIADD R5, R5, 0x1 ;  /* 0x000000010505c836 */ /* 0x000fe20000000000 */
[----:B------:R-:W-:Y:S02]  /*0390*/  ISETP.NE.AND P4, PT, R17, RZ, PT ;  /* 0x000000ff1100720c */ /* 0x000fe40003f85270 */
[----:B------:R-:W-:Y:S01]  /*03a0*/  ISETP.GE.U32.AND P3, PT, R7, R0, PT ;  /* 0x000000000700720c */ /* 0x000fe20003f66070 */
[----:B-1----:R-:W-:-:S06]  /*03b0*/  IMAD R8, R9, R8, RZ ;  /* 0x0000000809087224 */ /* 0x002fcc00078e02ff */
[----:B------:R-:W-:-:S05]  /*03c0*/  @P5 VIADD R4, R4, 0x1 ;  /* 0x0000000104045836 */ /* 0x000fca0000000000 */
[----:B------:R-:W-:Y:S01]  /*03d0*/  @!P2 IADD3 R4, PT, PT, -R4, RZ, RZ ;  /* 0x000000ff0404a210 */ /* 0x000fe20007ffe1ff */
[----:B------:R-:W-:Y:S01]  /*03e0*/  @P3 VIADD R5, R5, 0x1 ;  /* 0x0000000105053836 */ /* 0x000fe20000000000 */
[----:B------:R-:W-:-:S03]  /*03f0*/  @!P0 LOP3.LUT R4, RZ, R19, RZ, 0x33, !PT ;  /* 0x00000013ff048212 */ /* 0x000fc600078e33ff */
[----:B------:R-:W-:Y:S01]  /*0400*/  @!P1 IMAD.MOV R5, RZ, RZ, -R5 ;  /* 0x000000ffff059224 */ /* 0x000fe200078e0a05 */
[----:B------:R-:W-:Y:S01]  /*0410*/  @!P4 LOP3.LUT R5, RZ, R17, RZ, 0x33, !PT ;  /* 0x00000011ff05c212 */ /* 0x000fe200078e33ff */
[----:B------:R-:W-:-:S04]  /*0420*/  IMAD R0, R8, R4, R8 ;  /* 0x0000000408007224 */ /* 0x000fc800078e0208 */
[----:B------:R-:W-:-:S05]  /*0430*/  IMAD R0, R0, R5, R0 ;  /* 0x0000000500007224 */ /* 0x000fca00078e0200 */
[----:B------:R-:W-:-:S13]  /*0440*/  ISETP.GE.AND P0, PT, R21, R0, PT ;  /* 0x000000001500720c */ /* 0x000fda0003f06270 */
[----:B------:R-:W-:Y:S05]  /*0450*/  @P0 EXIT ;  /* 0x000000000000094d */ /* 0x000fea0003800000 */
[----:B------:R-:W-:Y:S01]  /*0460*/  VIADD R0, R5, 0x1 ;  /* 0x0000000105007836 */ /* 0x000fe20000000000 */
[----:B------:R-:W-:Y:S01]  /*0470*/  IABS R8, R9 ;  /* 0x0000000900087213 */ /* 0x000fe20000000000 */
[----:B------:R-:W-:Y:S01]  /*0480*/  VIADD R3, R4, 0x1 ;  /* 0x0000000104037836 */ /* 0x000fe20000000000 */
[----:B------:R-:W0:Y:S01]  /*0490*/  LDCU.64 UR4, c[0x0][0x358] ;  /* 0x00006b00ff0477ac */ /* 0x000e220008000a00 */
[----:B------:R-:W-:Y:S01]  /*04a0*/  BSSY.RECONVERGENT B1, `(.L_x_29) ;  /* 0x00000f6000017945 */ /* 0x000fe20003800200 */
[-C--:B------:R-:W-:Y:S01]  /*04b0*/  IABS R23, R0.reuse ;  /* 0x0000000000177213 */ /* 0x080fe20000000000 */
[C---:B------:R-:W-:Y:S01]  /*04c0*/  IMAD R20, R3.reuse, R0, RZ ;  /* 0x0000000003147224 */ /* 0x040fe200078e02ff */
[----:B------:R-:W-:Y:S01]  /*04d0*/  IABS R2, R3 ;  /* 0x0000000300027213 */ /* 0x000fe20000000000 */
[----:B------:R-:W-:Y:S01]  /*04e0*/  I2F.RP R10, R8 ;  /* 0x00000008000a7306 */ /* 0x000fe20000209400 */
[----:B------:R-:W-:Y:S02]  /*04f0*/  ISETP.NE.AND P4, PT, R3, RZ, PT ;  /* 0x000000ff0300720c */ /* 0x000fe40003f85270 */
[----:B------:R-:W-:-:S05]  /*0500*/  IABS R22, R20 ;  /* 0x0000001400167213 */ /* 0x000fca0000000000 */
[----:B------:R-:W1:Y:S08]  /*0510*/  I2F.RP R6, R23 ;  /* 0x0000001700067306 */ /* 0x000e700000209400 */
[----:B------:R-:W2:Y:S08]  /*0520*/  I2F.RP R11, R2 ;  /* 0x00000002000b7306 */ /* 0x000eb00000209400 */
[----:B------:R-:W3:Y:S08]  /*0530*/  I2F.RP R24, R22 ;  /* 0x0000001600187306 */ /* 0x000ef00000209400 */
[----:B-1----:R-:W1:Y:S08]  /*0540*/  MUFU.RCP R6, R6 ;  /* 0x0000000600067308 */ /* 0x002e700000001000 */
[----:B--2---:R-:W2:Y:S08]  /*0550*/  MUFU.RCP R11, R11 ;  /* 0x0000000b000b7308 */ /* 0x004eb00000001000 */
[----:B---3--:R-:W3:Y:S01]  /*0560*/  MUFU.RCP R24, R24 ;  /* 0x0000001800187308 */ /* 0x008ee20000001000 */
[----:B-1----:R-:W-:-:S07]  /*0570*/  IADD3 R4, PT, PT, R6, 0xffffffe, RZ ;  /* 0x0ffffffe06047810 */ /* 0x002fce0007ffe0ff */
[----:B------:R1:W4:Y:S01]  /*0580*/  F2I.FTZ.U32.TRUNC.NTZ R5, R4 ;  /* 0x0000000400057305 */ /* 0x000322000021f000 */
[----:B--2---:R-:W-:-:S07]  /*0590*/  VIADD R7, R11, 0xffffffe ;  /* 0x0ffffffe0b077836 */ /* 0x004fce0000000000 */
[----:B------:R-:W2:Y:S01]  /*05a0*/  F2I.FTZ.U32.TRUNC.NTZ R7, R7 ;  /* 0x0000000700077305 */ /* 0x000ea2000021f000 */
[----:B---3--:R-:W-:Y:S02]  /*05b0*/  VIADD R6, R24, 0xffffffe ;  /* 0x0ffffffe18067836 */ /* 0x008fe40000000000 */
[----:B-1----:R-:W-:Y:S02]  /*05c0*/  HFMA2 R4, -RZ, RZ, 0, 0 ;  /* 0x00000000ff047431 */ /* 0x002fe400000001ff */
[----:B----4-:R-:W-:-:S03]  /*05d0*/  IMAD.MOV R24, RZ, RZ, -R5 ;  /* 0x000000ffff187224 */ /* 0x010fc600078e0a05 */
[----:B------:R1:W3:Y:S01]  /*05e0*/  F2I.FTZ.U32.TRUNC.NTZ R11, R6 ;  /* 0x00000006000b7305 */ /* 0x0002e2000021f000 */
[----:B------:R-:W-:-:S04]  /*05f0*/  IMAD R25, R24, R23, RZ ;  /* 0x0000001718197224 */ /* 0x000fc800078e02ff */
[----:B------:R-:W-:-:S03]  /*0600*/  IMAD.HI.U32 R4, R5, R25, R4 ;  /* 0x0000001905047227 */ /* 0x000fc600078e0004 */
[----:B------:R4:W5:Y:S01]  /*0610*/  MUFU.RCP R5, R10 ;  /* 0x0000000a00057308 */ /* 0x0009620000001000 */
[----:B--2---:R-:W-:Y:S02]  /*0620*/  IMAD.MOV R25, RZ, RZ, -R7 ;  /* 0x000000ffff197224 */ /* 0x004fe400078e0a07 */
[----:B-1----:R-:W-:Y:S02]  /*0630*/  IMAD.MOV.U32 R6, RZ, RZ, RZ ;  /* 0x000000ffff067224 */ /* 0x002fe400078e00ff */
[----:B---3--:R-:W-:Y:S02]  /*0640*/  IMAD.MOV R27, RZ, RZ, -R11 ;  /* 0x000000ffff1b7224 */ /* 0x008fe400078e0a0b */
[----:B------:R-:W-:Y:S01]  /*0650*/  IMAD R25, R25, R2, RZ ;  /* 0x0000000219197224 */ /* 0x000fe200078e02ff */
[----:B----4-:R-:W-:Y:S01]  /*0660*/  MOV R10, RZ ;  /* 0x000000ff000a7202 */ /* 0x010fe20000000f00 */
[----:B------:R-:W-:Y:S02]  /*0670*/  IMAD R27, R27, R22, RZ ;  /* 0x000000161b1b7224 */ /* 0x000fe400078e02ff */
[----:B------:R-:W-:Y:S01]  /*0680*/  IMAD.HI.U32 R6, R7, R25, R6 ;  /* 0x0000001907067227 */ /* 0x000fe200078e0006 */
[----:B------:R-:W-:-:S03]  /*0690*/  IABS R7, R21 ;  /* 0x0000001500077213 */ /* 0x000fc60000000000 */
[----:B------:R-:W-:Y:S01]  /*06a0*/  IMAD.HI.U32 R26, R11, R27, R10 ;  /* 0x0000001b0b1a7227 */ /* 0x000fe200078e000a */
[----:B------:R-:W-:-:S03]  /*06b0*/  IABS R10, R0 ;  /* 0x00000000000a7213 */ /* 0x000fc60000000000 */
[----:B------:R-:W-:-:S04]  /*06c0*/  IMAD.HI.U32 R24, R4, R7, RZ ;  /* 0x0000000704187227 */ /* 0x000fc800078e00ff */
[----:B------:R-:W-:Y:S02]  /*06d0*/  HFMA2 R4, -RZ, RZ, 0, 0 ;  /* 0x00000000ff047431 */ /* 0x000fe400000001ff */
[----:B------:R-:W-:Y:S02]  /*06e0*/  IMAD.MOV R28, RZ, RZ, -R10 ;  /* 0x000000ffff1c7224 */ /* 0x000fe400078e0a0a */
[----:B-----5:R-:W-:Y:S02]  /*06f0*/  VIADD R5, R5, 0xffffffe ;  /* 0x0ffffffe05057836 */ /* 0x020fe40000000000 */
[----:B------:R-:W-:Y:S02]  /*0700*/  IMAD R28, R24, R28, R7 ;  /* 0x0000001c181c7224 */ /* 0x000fe400078e0207 */
[----:B------:R-:W-:Y:S02]  /*0710*/  IMAD R10, R20, R9, RZ ;  /* 0x00000009140a7224 */ /* 0x000fe400078e02ff */
[----:B------:R-:W1:Y:S01]  /*0720*/  F2I.FTZ.U32.TRUNC.NTZ R5, R5 ;  /* 0x0000000500057305 */ /* 0x000e62000021f000 */
[----:B------:R-:W-:-:S13]  /*0730*/  ISETP.GT.U32.AND P2, PT, R23, R28, PT ;  /* 0x0000001c1700720c */ /* 0x000fda0003f44070 */
[----:B------:R-:W-:Y:S02]  /*0740*/  @!P2 IMAD.IADD R28, R28, 0x1, -R23 ;  /* 0x000000011c1ca824 */ /* 0x000fe400078e0a17 */
[--C-:B-1----:R-:W-:Y:S02]  /*0750*/  IMAD.MOV R11, RZ, RZ, -R5.reuse ;  /* 0x000000ffff0b7224 */ /* 0x102fe400078e0a05 */
[----:B------:R-:W-:Y:S01]  /*0760*/  @!P2 VIADD R24, R24, 0x1 ;  /* 0x000000011818a836 */ /* 0x000fe20000000000 */
[----:B------:R-:W-:Y:S01]  /*0770*/  ISETP.GE.U32.AND P1, PT, R28, R23, PT ;  /* 0x000000171c00720c */ /* 0x000fe20003f26070 */
[----:B------:R-:W-:Y:S01]  /*0780*/  IMAD R11, R11, R8, RZ ;  /* 0x000000080b0b7224 */ /* 0x000fe200078e02ff */
[----:B------:R-:W-:Y:S02]  /*0790*/  IABS R23, R10 ;  /* 0x0000000a00177213 */ /* 0x000fe40000000000 */
[----:B------:R-:W-:Y:S01]  /*07a0*/  ISETP.NE.AND P2, PT, R0, RZ, PT ;  /* 0x000000ff0000720c */ /* 0x000fe20003f45270 */
[----:B------:R-:W-:Y:S01]  /*07b0*/  IMAD.HI.U32 R11, R5, R11, R4 ;  /* 0x0000000b050b7227 */ /* 0x000fe200078e0004 */
[----:B------:R-:W1:Y:S01]  /*07c0*/  I2F.RP R27, R23 ;  /* 0x00000017001b7306 */ /* 0x000e620000209400 */
[----:B------:R-:W-:-:S02]  /*07d0*/  IABS R4, R20 ;  /* 0x0000001400047213 */ /* 0x000fc40000000000 */
[----:B------:R-:W-:-:S03]  /*07e0*/  LOP3.LUT R5, R21, R0, RZ, 0x3c, !PT ;  /* 0x0000000015057212 */ /* 0x000fc600078e3cff */
[----:B------:R-:W-:Y:S01]  /*07f0*/  IMAD.MOV R25, RZ, RZ, -R4 ;  /* 0x000000ffff197224 */ /* 0x000fe200078e0a04 */
[----:B------:R-:W-:Y:S01]  /*0800*/  ISETP.GE.AND P3, PT, R5, RZ, PT ;  /* 0x000000ff0500720c */ /* 0x000fe20003f66270 */
[----:B------:R-:W-:Y:S01]  /*0810*/  IMAD.HI.U32 R4, R26, R7, RZ ;  /* 0x000000071a047227 */ /* 0x000fe200078e00ff */
[----:B------:R-:W-:-:S03]  /*0820*/  @P1 IADD3 R24, PT, PT, R24, 0x1, RZ ;  /* 0x0000000118181810 */ /* 0x000fc60007ffe0ff */
[----:B------:R-:W-:Y:S01]  /*0830*/  IMAD R25, R4, R25, R7 ;  /* 0x0000001904197224 */ /* 0x000fe200078e0207 */
[----:B-1----:R-:W1:Y:S04]  /*0840*/  MUFU.RCP R27, R27 ;  /* 0x0000001b001b7308 */ /* 0x002e680000001000 */
[----:B------:R-:W-:-:S03]  /*0850*/  ISETP.GT.U32.AND P0, PT, R22, R25, PT ;  /* 0x000000191600720c */ /* 0x000fc60003f04070 */
[----:B------:R-:W-:Y:S01]  /*0860*/  @!P3 IMAD.MOV R24, RZ, RZ, -R24 ;  /* 0x000000ffff18b224 */ /* 0x000fe200078e0a18 */
[----:B------:R-:W-:-:S09]  /*0870*/  @!P2 LOP3.LUT R24, RZ, R0, RZ, 0x33, !PT ;  /* 0x00000000ff18a212 */ /* 0x000fd200078e33ff */
[----:B------:R-:W-:Y:S02]  /*0880*/  @!P0 IMAD.IADD R25, R25, 0x1, -R22 ;  /* 0x0000000119198824 */ /* 0x000fe400078e0a16 */
[----:B-1----:R-:W-:Y:S02]  /*0890*/  VIADD R5, R27, 0xffffffe ;  /* 0x0ffffffe1b057836 */ /* 0x002fe40000000000 */
[----:B------:R-:W-:Y:S01]  /*08a0*/  @!P0 VIADD R4, R4, 0x1 ;  /* 0x0000000104048836 */ /* 0x000fe20000000000 */
[----:B------:R-:W-:Y:S02]  /*08b0*/  ISETP.GE.U32.AND P1, PT, R25, R22, PT ;  /* 0x000000161900720c */ /* 0x000fe40003f26070 */
[----:B------:R-:W-:Y:S01]  /*08c0*/  IABS R22, R3 ;  /* 0x0000000300167213 */ /* 0x000fe20000000000 */
[----:B------:R-:W1:Y:S01]  /*08d0*/  F2I.FTZ.U32.TRUNC.NTZ R5, R5 ;  /* 0x0000000500057305 */ /* 0x000e62000021f000 */
[----:B------:R-:W-:Y:S02]  /*08e0*/  IABS R25, R24 ;  /* 0x0000001800197213 */ /* 0x000fe40000000000 */
[----:B------:R-:W-:-:S02]  /*08f0*/  IADD3 R26, PT, PT, RZ, -R22, RZ ;  /* 0x80000016ff1a7210 */ /* 0x000fc40007ffe0ff */
[----:B------:R-:W-:Y:S01]  /*0900*/  LOP3.LUT R22, R21, R20, RZ, 0x3c, !PT ;  /* 0x0000001415167212 */ /* 0x000fe200078e3cff */
[----:B------:R-:W-:Y:S01]  /*0910*/  IMAD.HI.U32 R6, R6, R25, RZ ;  /* 0x0000001906067227 */ /* 0x000fe200078e00ff */
[----:B------:R-:W-:Y:S02]  /*0920*/  ISETP.NE.AND P0, PT, R20, RZ, PT ;  /* 0x000000ff1400720c */ /* 0x000fe40003f05270 */
[----:B------:R-:W-:Y:S01]  /*0930*/  ISETP.GE.AND P2, PT, R22, RZ, PT ;  /* 0x000000ff1600720c */ /* 0x000fe20003f46270 */
[----:B------:R-:W-:Y:S02]  /*0940*/  IMAD.MOV.U32 R22, RZ, RZ, R26 ;  /* 0x000000ffff167224 */ /* 0x000fe400078e001a */
[----:B------:R-:W-:Y:S02]  /*0950*/  @P1 VIADD R4, R4, 0x1 ;  /* 0x0000000104041836 */ /* 0x000fe40000000000 */
[----:B------:R-:W-:Y:S01]  /*0960*/  IMAD R25, R6, R22, R25 ;  /* 0x0000001606197224 */ /* 0x000fe200078e0219 */
[----:B-1----:R-:W-:Y:S01]  /*0970*/  IADD3 R22, PT, PT, RZ, -R5, RZ ;  /* 0x80000005ff167210 */ /* 0x002fe20007ffe0ff */
[----:B------:R-:W-:-:S04]  /*0980*/  IMAD.MOV.U32 R6, RZ, RZ, R4 ;  /* 0x000000ffff067224 */ /* 0x000fc800078e0004 */
[----:B------:R-:W-:Y:S02]  /*0990*/  IMAD.MOV.U32 R4, RZ, RZ, R22 ;  /* 0x000000ffff047224 */ /* 0x000fe400078e0016 */
[----:B------:R-:W-:Y:S01]  /*09a0*/  @!P2 IMAD.MOV R6, RZ, RZ, -R6 ;  /* 0x000000ffff06a224 */ /* 0x000fe200078e0a06 */
[----:B------:R-:W-:Y:S01]  /*09b0*/  @!P0 LOP3.LUT R6, RZ, R20, RZ, 0x33, !PT ;  /* 0x00000014ff068212 */ /* 0x000fe200078e33ff */
[----:B------:R-:W-:Y:S01]  /*09c0*/  IMAD R27, R4, R23, RZ ;  /* 0x00000017041b7224 */ /* 0x000fe200078e02ff */
[----:B------:R-:W-:Y:S02]  /*09d0*/  ISETP.GT.U32.AND P0, PT, R2, R25, PT ;  /* 0x000000190200720c */ /* 0x000fe40003f04070 */
[----:B------:R-:W-:Y:S02]  /*09e0*/  MOV R4, RZ ;  /* 0x000000ff00047202 */ /* 0x000fe40000000f00 */
[----:B------:R-:W-:Y:S02]  /*09f0*/  IABS R20, R10 ;  /* 0x0000000a00147213 */ /* 0x000fe40000000000 */
[----:B------:R-:W-:Y:S01]  /*0a00*/  ISETP.GE.AND P2, PT, R24, RZ, PT ;  /* 0x000000ff1800720c */ /* 0x000fe20003f46270 */
[----:B------:R-:W-:Y:S01]  /*0a10*/  IMAD.HI.U32 R4, R5, R27, R4 ;  /* 0x0000001b05047227 */ /* 0x000fe200078e0004 */
[----:B------:R-:W-:-:S03]  /*0a20*/  IABS R5, R6 ;  /* 0x0000000600057213 */ /* 0x000fc60000000000 */
[----:B------:R-:W-:Y:S02]  /*0a30*/  IMAD.MOV R20, RZ, RZ, -R20 ;  /* 0x000000ffff147224 */ /* 0x000fe400078e0a14 */
[----:B------:R-:W-:-:S04]  /*0a40*/  IMAD.HI.U32 R11, R11, R5, RZ ;  /* 0x000000050b0b7227 */ /* 0x000fc800078e00ff */
[----:B------:R-:W-:Y:S02]  /*0a50*/  @!P0 IMAD.IADD R25, R25, 0x1, -R2 ;  /* 0x0000000119198824 */ /* 0x000fe400078e0a02 */
[----:B------:R-:W-:-:S03]  /*0a60*/  IMAD.HI.U32 R4, R4, R7, RZ ;  /* 0x0000000704047227 */ /* 0x000fc600078e00ff */
[----:B------:R-:W-:Y:S01]  /*0a70*/  ISETP.GT.U32.AND P0, PT, R2, R25, PT ;  /* 0x000000190200720c */ /* 0x000fe20003f04070 */
[----:B------:R-:W-:Y:S02]  /*0a80*/  IMAD.MOV R11, RZ, RZ, -R11 ;  /* 0x000000ffff0b7224 */ /* 0x000fe400078e0a0b */
[----:B------:R-:W-:Y:S02]  /*0a90*/  IMAD R20, R4, R20, R7 ;  /* 0x0000001404147224 */ /* 0x000fe400078e0207 */
[C---:B------:R-:W-:Y:S01]  /*0aa0*/  IMAD R7, R8.reuse, R11, R5 ;  /* 0x0000000b08077224 */ /* 0x040fe200078e0205 */
[----:B------:R-:W-:Y:S01]  /*0ab0*/  LOP3.LUT R11, R21, R10, RZ, 0x3c, !PT ;  /* 0x0000000a150b7212 */ /* 0x000fe200078e3cff */
[----:B------:R-:W-:Y:S01]  /*0ac0*/  IMAD.MOV R5, RZ, RZ, -R24 ;  /* 0x000000ffff057224 */ /* 0x000fe200078e0a18 */
[----:B------:R-:W-:Y:S02]  /*0ad0*/  ISETP.GT.U32.AND P3, PT, R23, R20, PT ;  /* 0x000000141700720c */ /* 0x000fe40003f64070 */
[----:B------:R-:W-:Y:S01]  /*0ae0*/  ISETP.GT.U32.AND P1, PT, R8, R7, PT ;  /* 0x000000070800720c */ /* 0x000fe20003f24070 */
[----:B------:R-:W-:-:S02]  /*0af0*/  IMAD R5, R0, R5, R21 ;  /* 0x0000000500057224 */ /* 0x000fc400078e0215 */
[----:B------:R-:W-:-:S05]  /*0b00*/  @!P0 IADD3 R25, PT, PT, R25, -R2, RZ ;  /* 0x8000000219198210 */ /* 0x000fca0007ffe0ff */
[----:B------:R-:W-:-:S03]  /*0b10*/  IMAD.MOV.U32 R2, RZ, RZ, R25 ;  /* 0x000000ffff027224 */ /* 0x000fc600078e0019 */
[----:B------:R-:W-:Y:S02]  /*0b20*/  @!P3 IMAD.IADD R20, R20, 0x1, -R23 ;  /* 0x000000011414b824 */ /* 0x000fe400078e0a17 */
[----:B------:R-:W-:Y:S01]  /*0b30*/  @!P1 IMAD.IADD R7, R7, 0x1, -R8 ;  /* 0x0000000107079824 */ /* 0x000fe200078e0a08 */
[----:B------:R-:W-:Y:S01]  /*0b40*/  @!P2 IADD3 R2, PT, PT, -R2, RZ, RZ ;  /* 0x000000ff0202a210 */ /* 0x000fe20007ffe1ff */
[----:B------:R-:W-:Y:S01]  /*0b50*/  @!P3 VIADD R4, R4, 0x1 ;  /* 0x000000010404b836 */ /* 0x000fe20000000000 */
[----:B------:R-:W-:Y:S02]  /*0b60*/  @!P4 LOP3.LUT R2, RZ, R3, RZ, 0x33, !PT ;  /* 0x00000003ff02c212 */ /* 0x000fe400078e33ff */
[----:B------:R-:W-:Y:S02]  /*0b70*/  ISETP.GT.U32.AND P1, PT, R8, R7, PT ;  /* 0x000000070800720c */ /* 0x000fe40003f24070 */
[----:B------:R-:W-:Y:S01]  /*0b80*/  ISETP.GE.U32.AND P0, PT, R20, R23, PT ;  /* 0x000000171400720c */ /* 0x000fe20003f06070 */
[----:B------:R-:W-:Y:S01]  /*0b90*/  IMAD R18, R2, R19, -R18 ;  /* 0x0000001302127224 */ /* 0x000fe200078e0a12 */
[----:B------:R-:W-:Y:S01]  /*0ba0*/  ISETP.GE.AND P3, PT, R6, RZ, PT ;  /* 0x000000ff0600720c */ /* 0x000fe20003f66270 */
[----:B------:R-:W-:Y:S01]  /*0bb0*/  IMAD.MOV.U32 R19, RZ, RZ, -0x800001 ;  /* 0xff7fffffff137424 */ /* 0x000fe200078e00ff */
[----:B------:R-:W-:Y:S01]  /*0bc0*/  ISETP.GE.AND P2, PT, R11, RZ, PT ;  /* 0x000000ff0b00720c */ /* 0x000fe20003f46270 */
[----:B------:R-:W-:Y:S01]  /*0bd0*/  IMAD R11, R5, R17, -R16 ;  /* 0x00000011050b7224 */ /* 0x000fe200078e0a10 */
[----:B------:R-:W-:-:S02]  /*0be0*/  VIADDMNMX R6, R18, R15, R14, PT ;  /* 0x0000000f12067246 */ /* 0x000fc4000380010e */
[----:B------:R-:W-:Y:S02]  /*0bf0*/  VIMNMX R15, PT, PT, RZ, R18, !PT ;  /* 0x00000012ff0f7248 */ /* 0x000fe40007fe0100 */
[----:B------:R-:W-:Y:S02]  /*0c00*/  ISETP.NE.AND P4, PT, R10, RZ, PT ;  /* 0x000000ff0a00720c */ /* 0x000fe40003f85270 */
[----:B------:R-:W-:Y:S01]  /*0c10*/  @!P1 IADD3 R7, PT, PT, R7, -R8, RZ ;  /* 0x8000000807079210 */ /* 0x000fe20007ffe0ff */
[----:B------:R-:W-:Y:S01]  /*0c20*/  @P0 VIADD R4, R4, 0x1 ;  /* 0x0000000104040836 */ /* 0x000fe20000000000 */
[----:B------:R-:W-:Y:S02]  /*0c30*/  ISETP.GE.AND P1, PT, R15, R6, PT ;  /* 0x000000060f00720c */ /* 0x000fe40003f26270 */
[----:B------:R-:W-:Y:S01]  /*0c40*/  ISETP.NE.AND P0, PT, R9, RZ, PT ;  /* 0x000000ff0900720c */ /* 0x000fe20003f05270 */
[----:B------:R-:W-:Y:S01]  /*0c50*/  @!P2 IMAD.MOV R4, RZ, RZ, -R4 ;  /* 0x000000ffff04a224 */ /* 0x000fe200078e0a04 */
[----:B------:R-:W-:Y:S01]  /*0c60*/  VIADDMNMX R8, R11, R12, R13, PT ;  /* 0x0000000c0b087246 */ /* 0x000fe2000380010d */
[----:B------:R-:W-:Y:S01]  /*0c70*/  @!P3 IMAD.MOV R7, RZ, RZ, -R7 ;  /* 0x000000ffff07b224 */ /* 0x000fe200078e0a07 */
[----:B------:R-:W-:-:S03]  /*0c80*/  VIMNMX R11, PT, PT, RZ, R11, !PT ;  /* 0x0000000bff0b7248 */ /* 0x000fc60007fe0100 */
[----:B------:R-:W-:-:S06]  /*0c90*/  @!P4 LOP3.LUT R4, RZ, R10, RZ, 0x33, !PT ;  /* 0x0000000aff04c212 */ /* 0x000fcc00078e33ff */
[----:B------:R-:W-:Y:S01]  /*0ca0*/  @!P0 LOP3.LUT R7, RZ, R9, RZ, 0x33, !PT ;  /* 0x00000009ff078212 */ /* 0x000fe200078e33ff */
[----:B0-----:R-:W-:Y:S06]  /*0cb0*/  @P1 BRA `(.L_x_30) ;  /* 0x0000000400d01947 */ /* 0x001fec0003800000 */
[----:B------:R-:W-:Y:S01]  /*0cc0*/  IADD3 R17, PT, PT, R8, -R11, RZ ;  /* 0x8000000b08117210 */ /* 0x000fe20007ffe0ff */
[----:B------:R-:W-:Y:S02]  /*0cd0*/  IMAD R10, R4, R9, R7 ;  /* 0x00000009040a7224 */ /* 0x000fe400078e0207 */
[----:B------:R-:W-:Y:S01]  /*0ce0*/  IMAD.MOV.U32 R13, RZ, RZ, R15 ;  /* 0x000000ffff0d7224 */ /* 0x000fe200078e000f */
[C---:B------:R-:W-:Y:S01]  /*0cf0*/  LOP3.LUT R18, R17.reuse, 0xfffffff0, RZ, 0xc0, !PT ;  /* 0xfffffff011127812 */ /* 0x040fe200078ec0ff */
[----:B------:R-:W-:Y:S01]  /*0d00*/  IMAD.MOV.U32 R19, RZ, RZ, -0x800001 ;  /* 0xff7fffffff137424 */ /* 0x000fe200078e00ff */
[C---:B------:R-:W-:Y:S02]  /*0d10*/  LOP3.LUT R12, R17.reuse, 0xf, RZ, 0xc0, !PT ;  /* 0x0000000f110c7812 */ /* 0x040fe400078ec0ff */
[C---:B------:R-:W-:Y:S01]  /*0d20*/  LOP3.LUT R16, R17.reuse, 0x7, RZ, 0xc0, !PT ;  /* 0x0000000711107812 */ /* 0x040fe200078ec0ff */
[----:B------:R-:W-:Y:S01]  /*0d30*/  IMAD.MOV R18, RZ, RZ, -R18 ;  /* 0x000000ffff127224 */ /* 0x000fe200078e0a12 */
[----:B------:R-:W-:-:S07]  /*0d40*/  LOP3.LUT R17, R17, 0x3, RZ, 0xc0, !PT ;  /* 0x0000000311117812 */ /* 0x000fce00078ec0ff */
.L_x_40:
[----:B------:R-:W-:Y:S01]  /*0d50*/  ISETP.GE.AND P0, PT, R11, R8, PT ;  /* 0x000000080b00720c */ /* 0x000fe20003f06270 */
[----:B------:R-:W-:-:S12]  /*0d60*/  BSSY.RECONVERGENT B0, `(.L_x_31) ;  /* 0x0000066000007945 */ /* 0x000fd80003800200 */
[----:B------:R-:W-:Y:S05]  /*0d70*/  @P0 BRA `(.L_x_32) ;  /* 0x0000000400900947 */ /* 0x000fea0003800000 */
[----:B------:R-:W0:Y:S01]  /*0d80*/  LDCU UR6, c[0x0][0x398] ;  /* 0x00007300ff0677ac */ /* 0x000e220008000800 */
[----:B------:R-:W-:Y:S01]  /*0d90*/  IADD3 R9, PT, PT, -R8, R11, RZ ;  /* 0x0000000b08097210 */ /* 0x000fe20007ffe1ff */
[----:B------:R-:W-:Y:S01]  /*0da0*/  BSSY.RECONVERGENT B2, `(.L_x_33) ;  /* 0x0000029000027945 */ /* 0x000fe20003800200 */
[----:B------:R-:W-:Y:S01]  /*0db0*/  ISETP.NE.AND P1, PT, R12, RZ, PT ;  /* 0x000000ff0c00720c */ /* 0x000fe20003f25270 */
[----:B------:R-:W-:Y:S01]  /*0dc0*/  IMAD.MOV.U32 R20, RZ, RZ, R11 ;  /* 0x000000ffff147224 */ /* 0x000fe200078e000b */
[----:B------:R-:W-:Y:S01]  /*0dd0*/  ISETP.GT.U32.AND P0, PT, R9, -0x10, PT ;  /* 0xfffffff00900780c */ /* 0x000fe20003f04070 */
[----:B0-----:R-:W-:-:S12]  /*0de0*/  IMAD R9, R10, UR6, R13 ;  /* 0x000000060a097c24 */ /* 0x001fd8000f8e020d */
[----:B------:R-:W-:Y:S05]  /*0df0*/  @P0 BRA `(.L_x_34) ;  /* 0x00000000008c0947 */ /* 0x000fea0003800000 */
[----:B------:R-:W0:Y:S01]  /*0e00*/  LDCU UR6, c[0x0][0x39c] ;  /* 0x00007380ff0677ac */ /* 0x000e220008000800 */
[----:B------:R-:W-:Y:S02]  /*0e10*/  IMAD.MOV.U32 R22, RZ, RZ, R18 ;  /* 0x000000ffff167224 */ /* 0x000fe400078e0012 */
[--C-:B------:R-:W-:Y:S02]  /*0e20*/  IMAD.MOV.U32 R20, RZ, RZ, R11.reuse ;  /* 0x000000ffff147224 */ /* 0x100fe400078e000b */
[----:B0-----:R-:W-:-:S07]  /*0e30*/  IMAD R21, R9, UR6, R11 ;  /* 0x0000000609157c24 */ /* 0x001fce000f8e020b */
.L_x_35:
[----:B------:R-:W0:Y:S02]  /*0e40*/  LDC.64 R14, c[0x0][0x380] ;  /* 0x0000e000ff0e7b82 */ /* 0x000e240000000a00 */
[----:B0-----:R-:W-:-:S05]  /*0e50*/  IMAD.WIDE R14, R21, 0x4, R14 ;  /* 0x00000004150e7825 */ /* 0x001fca00078e020e */
[----:B------:R-:W2:Y:S04]  /*0e60*/  LDG.E.CONSTANT R24, desc[UR4][R14.64] ;  /* 0x000000040e187981 */ /* 0x000ea8000c1e9900 */
[----:B------:R-:W2:Y:S04]  /*0e70*/  LDG.E.CONSTANT R23, desc[UR4][R14.64+0x4] ;  /* 0x000004040e177981 */ /* 0x000ea8000c1e9900 */
[----:B------:R-:W3:Y:S04]  /*0e80*/  LDG.E.CONSTANT R26, desc[UR4][R14.64+0x8] ;  /* 0x000008040e1a7981 */ /* 0x000ee8000c1e9900 */
[----:B------:R-:W3:Y:S01]  /*0e90*/  LDG.E.CONSTANT R25, desc[UR4][R14.64+0xc] ;  /* 0x00000c040e197981 */ /* 0x000ee2000c1e9900 */
[----:B--2---:R-:W-:-:S03]  /*0ea0*/  FMNMX3 R23, R19, R24, R23, !PT ;  /* 0x0000001813177276 */ /* 0x004fc60007800017 */
[----:B------:R-:W2:Y:S04]  /*0eb0*/  LDG.E.CONSTANT R24, desc[UR4][R14.64+0x10] ;  /* 0x000010040e187981 */ /* 0x000ea8000c1e9900 */
[----:B------:R-:W2:Y:S01]  /*0ec0*/  LDG.E.CONSTANT R19, desc[UR4][R14.64+0x14] ;  /* 0x000014040e137981 */ /* 0x000ea2000c1e9900 */
[----:B---3--:R-:W-:-:S03]  /*0ed0*/  FMNMX3 R23, R23, R26, R25, !PT ;  /* 0x0000001a17177276 */ /* 0x008fc60007800019 */
        /* <DEDUP_REMOVED lines=8> */
[----:B------:R-:W-:Y:S02]  /*0f60*/  IADD3 R22, PT, PT, R22, 0x10, RZ ;  /* 0x0000001016167810 */ /* 0x000fe40007ffe0ff */
[----:B--2---:R-:W-:Y:S02]  /*0f70*/  FMNMX3 R19, R19, R24, R23, !PT ;  /* 0x0000001813137276 */ /* 0x004fe40007800017 */
[----:B------:R-:W2:Y:S04]  /*0f80*/  LDG.E.CONSTANT R24, desc[UR4][R14.64+0x30] ;  /* 0x000030040e187981 */ /* 0x000ea8000c1e9900 */
[----:B------:R-:W2:Y:S01]  /*0f90*/  LDG.E.CONSTANT R23, desc[UR4][R14.64+0x34] ;  /* 0x000034040e177981 */ /* 0x000ea2000c1e9900 */
[----:B---3--:R-:W-:-:S03]  /*0fa0*/  FMNMX3 R19, R19, R26, R25, !PT ;  /* 0x0000001a13137276 */ /* 0x008fc60007800019 */
[----:B------:R-:W3:Y:S04]  /*0fb0*/  LDG.E.CONSTANT R26, desc[UR4][R14.64+0x38] ;  /* 0x000038040e1a7981 */ /* 0x000ee8000c1e9900 */
[----:B------:R-:W3:Y:S01]  /*0fc0*/  LDG.E.CONSTANT R25, desc[UR4][R14.64+0x3c] ;  /* 0x00003c040e197981 */ /* 0x000ee2000c1e9900 */
[----:B------:R-:W-:Y:S01]  /*0fd0*/  ISETP.NE.AND P0, PT, R22, RZ, PT ;  /* 0x000000ff1600720c */ /* 0x000fe20003f05270 */
[----:B------:R-:W-:Y:S02]  /*0fe0*/  VIADD R20, R20, 0x10 ;  /* 0x0000001014147836 */ /* 0x000fe40000000000 */
[----:B------:R-:W-:Y:S01]  /*0ff0*/  VIADD R21, R21, 0x10 ;  /* 0x0000001015157836 */ /* 0x000fe20000000000 */
[----:B--2---:R-:W-:-:S04]  /*1000*/  FMNMX3 R19, R19, R24, R23, !PT ;  /* 0x0000001813137276 */ /* 0x004fc80007800017 */
[----:B---3--:R-:W-:-:S05]  /*1010*/  FMNMX3 R19, R19, R26, R25, !PT ;  /* 0x0000001a13137276 */ /* 0x008fca0007800019 */
[----:B------:R-:W-:Y:S05]  /*1020*/  @P0 BRA `(.L_x_35) ;  /* 0xfffffffc00840947 */ /* 0x000fea000383ffff */
.L_x_34:
[----:B------:R-:W-:Y:S05]  /*1030*/  BSYNC.RECONVERGENT B2 ;  /* 0x0000000000027941 */ /* 0x000fea0003800200 */
.L_x_33:
[----:B------:R-:W-:Y:S05]  /*1040*/  @!P1 BRA `(.L_x_32) ;  /* 0x0000000000dc9947 */ /* 0x000fea0003800000 */
[----:B------:R-:W-:Y:S01]  /*1050*/  IADD3 R14, PT, PT, R12, -0x1, RZ ;  /* 0xffffffff0c0e7810 */ /* 0x000fe20007ffe0ff */
[----:B------:R-:W-:Y:S01]  /*1060*/  BSSY.RECONVERGENT B2, `(.L_x_36) ;  /* 0x0000015000027945 */ /* 0x000fe20003800200 */
[----:B------:R-:W-:Y:S02]  /*1070*/  ISETP.NE.AND P1, PT, R16, RZ, PT ;  /* 0x000000ff1000720c */ /* 0x000fe40003f25270 */
[----:B------:R-:W-:-:S13]  /*1080*/  ISETP.GE.U32.AND P0, PT, R14, 0x7, PT ;  /* 0x000000070e00780c */ /* 0x000fda0003f06070 */
[----:B------:R-:W-:Y:S05]  /*1090*/  @!P0 BRA `(.L_x_37) ;  /* 0x0000000000448947 */ /* 0x000fea0003800000 */
[----:B------:R-:W0:Y:S01]  /*10a0*/  LDC.64 R14, c[0x0][0x380] ;  /* 0x0000e000ff0e7b82 */ /* 0x000e220000000a00 */
[----:B------:R-:W1:Y:S02]  /*10b0*/  LDCU UR6, c[0x0][0x39c] ;  /* 0x00007380ff0677ac */ /* 0x000e640008000800 */
[----:B-1----:R-:W-:-:S04]  /*10c0*/  IMAD R21, R9, UR6, R20 ;  /* 0x0000000609157c24 */ /* 0x002fc8000f8e0214 */
[----:B0-----:R-:W-:-:S05]  /*10d0*/  IMAD.WIDE R14, R21, 0x4, R14 ;  /* 0x00000004150e7825 */ /* 0x001fca00078e020e */
[----:B------:R-:W2:Y:S04]  /*10e0*/  LDG.E.CONSTANT R22, desc[UR4][R14.64] ;  /* 0x000000040e167981 */ /* 0x000ea8000c1e9900 */
[----:B------:R-:W2:Y:S04]  /*10f0*/  LDG.E.CONSTANT R21, desc[UR4][R14.64+0x4] ;  /* 0x000004040e157981 */ /* 0x000ea8000c1e9900 */
[----:B------:R-:W3:Y:S04]  /*1100*/  LDG.E.CONSTANT R24, desc[UR4][R14.64+0x8] ;  /* 0x000008040e187981 */ /* 0x000ee8000c1e9900 */
[----:B------:R-:W3:Y:S04]  /*1110*/  LDG.E.CONSTANT R23, desc[UR4][R14.64+0xc] ;  /* 0x00000c040e177981 */ /* 0x000ee8000c1e9900 */
[----:B------:R-:W4:Y:S04]  /*1120*/  LDG.E.CONSTANT R26, desc[UR4][R14.64+0x18] ;  /* 0x000018040e1a7981 */ /* 0x000f28000c1e9900 */
[----:B------:R-:W4:Y:S01]  /*1130*/  LDG.E.CONSTANT R25, desc[UR4][R14.64+0x1c] ;  /* 0x00001c040e197981 */ /* 0x000f22000c1e9900 */
[----:B--2---:R-:W-:-:S03]  /*1140*/  FMNMX3 R21, R19, R22, R21, !PT ;  /* 0x0000001613157276 */ /* 0x004fc60007800015 */
[----:B------:R-:W2:Y:S04]  /*1150*/  LDG.E.CONSTANT R22, desc[UR4][R14.64+0x10] ;  /* 0x000010040e167981 */ /* 0x000ea8000c1e9900 */
[----:B------:R-:W2:Y:S01]  /*1160*/  LDG.E.CONSTANT R19, desc[UR4][R14.64+0x14] ;  /* 0x000014040e137981 */ /* 0x000ea2000c1e9900 */
[----:B---3--:R-:W-:Y:S01]  /*1170*/  FMNMX3 R21, R21, R24, R23, !PT ;  /* 0x0000001815157276 */ /* 0x008fe20007800017 */
[----:B------:R-:W-:-:S03]  /*1180*/  VIADD R20, R20, 0x8 ;  /* 0x0000000814147836 */ /* 0x000fc60000000000 */
[----:B--2---:R-:W-:-:S04]  /*1190*/  FMNMX3 R19, R21, R22, R19, !PT ;  /* 0x0000001615137276 */ /* 0x004fc80007800013 */
[----:B----4-:R-:W-:-:S07]  /*11a0*/  FMNMX3 R19, R19, R26, R25, !PT ;  /* 0x0000001a13137276 */ /* 0x010fce0007800019 */
.L_x_37:
[----:B------:R-:W-:Y:S05]  /*11b0*/  BSYNC.RECONVERGENT B2 ;  /* 0x0000000000027941 */ /* 0x000fea0003800200 */
.L_x_36:
[----:B------:R-:W-:Y:S05]  /*11c0*/  @!P1 BRA `(.L_x_32) ;  /* 0x00000000007c9947 */ /* 0x000fea0003800000 */
[----:B------:R-:W-:Y:S01]  /*11d0*/  VIADD R14, R16, 0xffffffff ;  /* 0xffffffff100e7836 */ /* 0x000fe20000000000 */
[----:B------:R-:W-:Y:S01]  /*11e0*/  BSSY.RECONVERGENT B2, `(.L_x_38) ;  /* 0x000000f000027945 */ /* 0x000fe20003800200 */
[----:B------:R-:W-:-:S03]  /*11f0*/  ISETP.NE.AND P1, PT, R17, RZ, PT ;  /* 0x000000ff1100720c */ /* 0x000fc60003f25270 */
        /* <DEDUP_REMOVED lines=9> */
[----:B------:R-:W3:Y:S01]  /*1290*/  LDG.E.CONSTANT R23, desc[UR4][R14.64+0xc] ;  /* 0x00000c040e177981 */ /* 0x000ee2000c1e9900 */
[----:B------:R-:W-:-:S02]  /*12a0*/  IADD3 R20, PT, PT, R20, 0x4, RZ ;  /* 0x0000000414147810 */ /* 0x000fc40007ffe0ff */
[----:B--2---:R-:W-:-:S04]  /*12b0*/  FMNMX3 R19, R19, R22, R21, !PT ;  /* 0x0000001613137276 */ /* 0x004fc80007800015 */
[----:B---3--:R-:W-:-:S07]  /*12c0*/  FMNMX3 R19, R19, R24, R23, !PT ;  /* 0x0000001813137276 */ /* 0x008fce0007800017 */
.L_x_39:
[----:B------:R-:W-:Y:S05]  /*12d0*/  BSYNC.RECONVERGENT B2 ;  /* 0x0000000000027941 */ /* 0x000fea0003800200 */
.L_x_38:
[----:B------:R-:W-:Y:S05]  /*12e0*/  @!P1 BRA `(.L_x_32) ;  /* 0x0000000000349947 */ /* 0x000fea0003800000 */
[----:B------:R-:W0:Y:S01]  /*12f0*/  LDC.64 R14, c[0x0][0x380] ;  /* 0x0000e000ff0e7b82 */ /* 0x000e220000000a00 */
[----:B------:R-:W1:Y:S02]  /*1300*/  LDCU UR6, c[0x0][0x39c] ;  /* 0x00007380ff0677ac */ /* 0x000e640008000800 */
[----:B-1----:R-:W-:-:S04]  /*1310*/  IMAD R9, R9, UR6, R20 ;  /* 0x0000000609097c24 */ /* 0x002fc8000f8e0214 */
[----:B0-----:R-:W-:-:S05]  /*1320*/  IMAD.WIDE R14, R9, 0x4, R14 ;  /* 0x00000004090e7825 */ /* 0x001fca00078e020e */
[----:B------:R-:W2:Y:S01]  /*1330*/  LDG.E.CONSTANT R20, desc[UR4][R14.64] ;  /* 0x000000040e147981 */ /* 0x000ea2000c1e9900 */
[----:B------:R-:W-:Y:S02]  /*1340*/  ISETP.NE.AND P0, PT, R17, 0x1, PT ;  /* 0x000000011100780c */ /* 0x000fe40003f05270 */
[----:B--2---:R-:W-:-:S11]  /*1350*/  FMNMX R19, R19, R20, !PT ;  /* 0x0000001413137209 */ /* 0x004fd60007800000 */
[----:B------:R-:W-:Y:S05]  /*1360*/  @!P0 BRA `(.L_x_32) ;  /* 0x0000000000148947 */ /* 0x000fea0003800000 */
[----:B------:R-:W-:Y:S01]  /*1370*/  ISETP.NE.AND P0, PT, R17, 0x2, PT ;  /* 0x000000021100780c */ /* 0x000fe20003f05270 */
[----:B------:R-:W2:-:S12]  /*1380*/  LDG.E.CONSTANT R20, desc[UR4][R14.64+0x4] ;  /* 0x000004040e147981 */ /* 0x000e98000c1e9900 */
[----:B------:R-:W3:Y:S01]  /*1390*/  @P0 LDG.E.CONSTANT R22, desc[UR4][R14.64+0x8] ;  /* 0x000008040e160981 */ /* 0x000ee2000c1e9900 */
[----:B--2---:R-:W-:-:S04]  /*13a0*/  FMNMX R19, R19, R20, !PT ;  /* 0x0000001413137209 */ /* 0x004fc80007800000 */
[----:B---3--:R-:W-:-:S07]  /*13b0*/  @P0 FMNMX R19, R19, R22, !PT ;  /* 0x0000001613130209 */ /* 0x008fce0007800000 */
.L_x_32:
[----:B------:R-:W-:Y:S05]  /*13c0*/  BSYNC.RECONVERGENT B0 ;  /* 0x0000000000007941 */ /* 0x000fea0003800200 */
.L_x_31:
[----:B------:R-:W-:-:S05]  /*13d0*/  VIADD R13, R13, 0x1 ;  /* 0x000000010d0d7836 */ /* 0x000fca0000000000 */
[----:B------:R-:W-:-:S13]  /*13e0*/  ISETP.NE.AND P0, PT, R13, R6, PT ;  /* 0x000000060d00720c */ /* 0x000fda0003f05270 */
[----:B------:R-:W-:Y:S05]  /*13f0*/  @P0 BRA `(.L_x_40) ;  /* 0xfffffff800540947 */ /* 0x000fea000383ffff */
.L_x_30:
[----:B------:R-:W-:Y:S05]  /*1400*/  BSYNC.RECONVERGENT B1 ;  /* 0x0000000000017941 */ /* 0x000fea0003800200 */
.L_x_29:
[----:B------:R-:W0:Y:S01]  /*1410*/  LDCU UR6, c[0x0][0x394] ;  /* 0x00007280ff0677ac */ /* 0x000e220008000800 */
[----:B------:R-:W1:Y:S01]  /*1420*/  LDC.64 R8, c[0x0][0x388] ;  /* 0x0000e200ff087b82 */ /* 0x000e620000000a00 */
[----:B0-----:R-:W-:-:S04]  /*1430*/  IMAD R4, R4, UR6, R7 ;  /* 0x0000000604047c24 */ /* 0x001fc8000f8e0207 */
[----:B------:R-:W-:-:S04]  /*1440*/  IMAD R2, R3, R4, R2 ;  /* 0x0000000403027224 */ /* 0x000fc800078e0202 */
[----:B------:R-:W-:-:S04]  /*1450*/  IMAD R3, R0, R2, R5 ;  /* 0x0000000200037224 */ /* 0x000fc800078e0205 */
[----:B-1----:R-:W-:-:S05]  /*1460*/  IMAD.WIDE R2, R3, 0x4, R8 ;  /* 0x0000000403027825 */ /* 0x002fca00078e0208 */
[----:B------:R-:W-:Y:S01]  /*1470*/  STG.E desc[UR4][R2.64], R19 ;  /* 0x0000001302007986 */ /* 0x000fe2000c101904 */
[----:B------:R-:W-:Y:S05]  /*1480*/  EXIT ;  /* 0x000000000000794d */ /* 0x000fea0003800000 */
.L_x_41:
        /* <DEDUP_REMOVED lines=15> */
.L_x_59:


//--------------------- .text._Z11relu_kernelPKfPfi --------------------------
	.section	.text._Z11relu_kernelPKfPfi,"ax",@progbits
	.align	128
        .global         _Z11relu_kernelPKfPfi
        .type           _Z11relu_kernelPKfPfi,@function
        .size           _Z11relu_kernelPKfPfi,(.L_x_60 - _Z11relu_kernelPKfPfi)
        .other          _Z11relu_kernelPKfPfi,@"STO_CUDA_ENTRY STV_DEFAULT"
_Z11relu_kernelPKfPfi:
.text._Z11relu_kernelPKfPfi:
        /* <DEDUP_REMOVED lines=10> */
[----:B------:R-:W2:Y:S01]  /*00a0*/  LDC.64 R4, c[0x0][0x388] ;  /* 0x0000e200ff047b82 */ /* 0x000ea20000000a00 */
[----:B0-----:R-:W-:-:S06]  /*00b0*/  IMAD.WIDE R2, R7, 0x4, R2 ;  /* 0x0000000407027825 */ /* 0x001fcc00078e0202 */
[----:B-1----:R-:W3:Y:S01]  /*00c0*/  LDG.E.CONSTANT R2, desc[UR4][R2.64] ;  /* 0x0000000402027981 */ /* 0x002ee2000c1e9900 */
[----:B--2---:R-:W-:Y:S01]  /*00d0*/  IMAD.WIDE R4, R7, 0x4, R4 ;  /* 0x0000000407047825 */ /* 0x004fe200078e0204 */
[----:B---3--:R-:W-:-:S05]  /*00e0*/  FMNMX R7, RZ, R2, !PT ;  /* 0x00000002ff077209 */ /* 0x008fca0007800000 */
[----:B------:R-:W-:Y:S01]  /*00f0*/  STG.E desc[UR4][R4.64], R7 ;  /* 0x0000000704007986 */ /* 0x000fe2000c101904 */
[----:B------:R-:W-:Y:S05]  /*0100*/  EXIT ;  /* 0x000000000000794d */ /* 0x000fea0003800000 */
.L_x_42:
        /* <DEDUP_REMOVED lines=15> */
.L_x_60:


//--------------------- .text._Z17batch_norm_kernelPKfS0_S0_S0_S0_Pffiiii --------------------------
	.section	.text._Z17batch_norm_kernelPKfS0_S0_S0_S0_Pffiiii,"ax",@progbits
	.align	128
        .global         _Z17batch_norm_kernelPKfS0_S0_S0_S0_Pffiiii
        .type           _Z17batch_norm_kernelPKfS0_S0_S0_S0_Pffiiii,@function
        .size           _Z17batch_norm_kernelPKfS0_S0_S0_S0_Pffiiii,(.L_x_61 - _Z17batch_norm_kernelPKfS0_S0_S0_S0_Pffiiii)
        .other          _Z17batch_norm_kernelPKfS0_S0_S0_S0_Pffiiii,@"STO_CUDA_ENTRY STV_DEFAULT"
_Z17batch_norm_kernelPKfS0_S0_S0_S0_Pffiiii:
.text._Z17batch_norm_kernelPKfS0_S0_S0_S0_Pffiiii:
[----:B------:R-:W-:Y:S01]  /*0000*/  LDC R1, c[0x0][0x37c] ;  /* 0x0000df00ff017b82 */ /* 0x000fe20000000800 */
[----:B------:R-:W0:Y:S07]  /*0010*/  S2R R4, SR_TID.X ;  /* 0x0000000000047919 */ /* 0x000e2e0000002100 */
[----:B------:R-:W1:Y:S01]  /*0020*/  LDC.64 R8, c[0x0][0x3b8] ;  /* 0x0000ee00ff087b82 */ /* 0x000e620000000a00 */
[----:B------:R-:W1:Y:S01]  /*0030*/  LDCU UR5, c[0x0][0x3b4] ;  /* 0x00007680ff0577ac */ /* 0x000e620008000800 */
[----:B------:R-:W2:Y:S06]  /*0040*/  LDCU UR6, c[0x0][0x3c0] ;  /* 0x00007800ff0677ac */ /* 0x000eac0008000800 */
[----:B------:R-:W0:Y:S08]  /*0050*/  S2UR UR4, SR_CTAID.X ;  /* 0x00000000000479c3 */ /* 0x000e300000002500 */
[----:B------:R-:W0:Y:S01]  /*0060*/  LDC R3, c[0x0][0x360] ;  /* 0x0000d800ff037b82 */ /* 0x000e220000000800 */
[----:B-1----:R-:W-:-:S04]  /*0070*/  IMAD R0, R8, UR5, RZ ;  /* 0x0000000508007c24 */ /* 0x002fc8000f8e02ff */
[----:B------:R-:W-:Y:S02]  /*0080*/  IMAD R2, R0, R9, RZ ;  /* 0x0000000900027224 */ /* 0x000fe400078e02ff */
[----:B0-----:R-:W-:Y:S02]  /*0090*/  IMAD R0, R3, UR4, R4 ;  /* 0x0000000403007c24 */ /* 0x001fe4000f8e0204 */
[----:B--2---:R-:W-:-:S05]  /*00a0*/  IMAD R3, R2, UR6, RZ ;  /* 0x0000000602037c24 */ /* 0x004fca000f8e02ff */
[----:B------:R-:W-:-:S13]  /*00b0*/  ISETP.GE.AND P0, PT, R0, R3, PT ;  /* 0x000000030000720c */ /* 0x000fda0003f06270 */
[----:B------:R-:W-:Y:S05]  /*00c0*/  @P0 EXIT ;  /* 0x000000000000094d */ /* 0x000fea0003800000 */
[----:B------:R-:W-:Y:S01]  /*00d0*/  IMAD R3, R9, UR6, RZ ;  /* 0x0000000609037c24 */ /* 0x000fe2000f8e02ff */
[----:B------:R-:W-:Y:S01]  /*00e0*/  IABS R2, R8 ;  /* 0x0000000800027213 */ /* 0x000fe20000000000 */
[----:B------:R-:W0:Y:S03]  /*00f0*/  LDCU.64 UR4, c[0x0][0x358] ;  /* 0x00006b00ff0477ac */ /* 0x000e260008000a00 */
[-C--:B------:R-:W-:Y:S01]  /*0100*/  IABS R12, R3.reuse ;  /* 0x00000003000c7213 */ /* 0x080fe20000000000 */
[----:B------:R-:W1:Y:S01]  /*0110*/  LDCU UR7, c[0x0][0x3b0] ;  /* 0x00007600ff0777ac */ /* 0x000e620008000800 */
[----:B------:R-:W-:Y:S02]  /*0120*/  IABS R9, R3 ;  /* 0x0000000300097213 */ /* 0x000fe40000000000 */
[----:B------:R-:W2:Y:S02]  /*0130*/  I2F.RP R6, R12 ;  /* 0x0000000c00067306 */ /* 0x000ea40000209400 */
[----:B------:R-:W-:-:S06]  /*0140*/  IADD3 R9, PT, PT, RZ, -R9, RZ ;  /* 0x80000009ff097210 */ /* 0x000fcc0007ffe0ff */
[----:B--2---:R-:W2:Y:S02]  /*0150*/  MUFU.RCP R6, R6 ;  /* 0x0000000600067308 */ /* 0x004ea40000001000 */
[----:B--2---:R-:W-:Y:S02]  /*0160*/  IADD3 R4, PT, PT, R6, 0xffffffe, RZ ;  /* 0x0ffffffe06047810 */ /* 0x004fe40007ffe0ff */
[----:B------:R-:W-:-:S04]  /*0170*/  IABS R6, R0 ;  /* 0x0000000000067213 */ /* 0x000fc80000000000 */
[----:B------:R2:W3:Y:S02]  /*0180*/  F2I.FTZ.U32.TRUNC.NTZ R5, R4 ;  /* 0x0000000400057305 */ /* 0x0004e4000021f000 */
[----:B--2---:R-:W-:Y:S01]  /*0190*/  IMAD.MOV.U32 R4, RZ, RZ, RZ ;  /* 0x000000ffff047224 */ /* 0x004fe200078e00ff */
[----:B---3--:R-:W-:-:S05]  /*01a0*/  IADD3 R7, PT, PT, RZ, -R5, RZ ;  /* 0x80000005ff077210 */ /* 0x008fca0007ffe0ff */
[----:B------:R-:W-:-:S04]  /*01b0*/  IMAD R7, R7, R12, RZ ;  /* 0x0000000c07077224 */ /* 0x000fc800078e02ff */
[----:B------:R-:W-:Y:S02]  /*01c0*/  IMAD.HI.U32 R5, R5, R7, R4 ;  /* 0x0000000705057227 */ /* 0x000fe400078e0004 */
[----:B------:R-:W2:Y:S04]  /*01d0*/  I2F.RP R7, R2 ;  /* 0x0000000200077306 */ /* 0x000ea80000209400 */
[----:B------:R-:W-:-:S04]  /*01e0*/  IMAD.HI.U32 R4, R5, R6, RZ ;  /* 0x0000000605047227 */ /* 0x000fc800078e00ff */
[----:B------:R-:W-:Y:S01]  /*01f0*/  IMAD R5, R4, R9, R6 ;  /* 0x0000000904057224 */ /* 0x000fe200078e0206 */
[----:B------:R-:W-:-:S04]  /*0200*/  LOP3.LUT R6, R0, R3, RZ, 0x3c, !PT ;  /* 0x0000000300067212 */ /* 0x000fc800078e3cff */
[----:B------:R-:W-:Y:S01]  /*0210*/  ISETP.GT.U32.AND P2, PT, R12, R5, PT ;  /* 0x000000050c00720c */ /* 0x000fe20003f44070 */
[----:B--2---:R-:W2:Y:S01]  /*0220*/  MUFU.RCP R7, R7 ;  /* 0x0000000700077308 */ /* 0x004ea20000001000 */
[----:B------:R-:W-:-:S11]  /*0230*/  ISETP.GE.AND P1, PT, R6, RZ, PT ;  /* 0x000000ff0600720c */ /* 0x000fd60003f26270 */
[-C--:B------:R-:W-:Y:S02]  /*0240*/  @!P2 IADD3 R5, PT, PT, R5, -R12.reuse, RZ ;  /* 0x8000000c0505a210 */ /* 0x080fe40007ffe0ff */
[----:B------:R-:W-:Y:S02]  /*0250*/  @!P2 IADD3 R4, PT, PT, R4, 0x1, RZ ;  /* 0x000000010404a810 */ /* 0x000fe40007ffe0ff */
[----:B------:R-:W-:Y:S01]  /*0260*/  ISETP.GE.U32.AND P0, PT, R5, R12, PT ;  /* 0x0000000c0500720c */ /* 0x000fe20003f06070 */
[----:B--2---:R-:W-:Y:S01]  /*0270*/  VIADD R10, R7, 0xffffffe ;  /* 0x0ffffffe070a7836 */ /* 0x004fe20000000000 */
[----:B------:R-:W-:-:S03]  /*0280*/  ISETP.NE.AND P2, PT, R3, RZ, PT ;  /* 0x000000ff0300720c */ /* 0x000fc60003f45270 */
[----:B------:R2:W3:Y:S08]  /*0290*/  F2I.FTZ.U32.TRUNC.NTZ R5, R10 ;  /* 0x0000000a00057305 */ /* 0x0004f0000021f000 */
[----:B------:R-:W-:Y:S01]  /*02a0*/  @P0 IADD3 R4, PT, PT, R4, 0x1, RZ ;  /* 0x0000000104040810 */ /* 0x000fe20007ffe0ff */
[----:B--2---:R-:W2:Y:S04]  /*02b0*/  LDC.64 R10, c[0x0][0x390] ;  /* 0x0000e400ff0a7b82 */ /* 0x004ea80000000a00 */
[----:B------:R-:W-:-:S02]  /*02c0*/  IMAD.MOV.U32 R9, RZ, RZ, R4 ;  /* 0x000000ffff097224 */ /* 0x000fc400078e0004 */
[----:B------:R-:W-:Y:S01]  /*02d0*/  IMAD.MOV.U32 R4, RZ, RZ, RZ ;  /* 0x000000ffff047224 */ /* 0x000fe200078e00ff */
[----:B---3--:R-:W-:Y:S02]  /*02e0*/  IADD3 R7, PT, PT, RZ, -R5, RZ ;  /* 0x80000005ff077210 */ /* 0x008fe40007ffe0ff */
[----:B------:R-:W-:Y:S02]  /*02f0*/  @!P1 IADD3 R9, PT, PT, -R9, RZ, RZ ;  /* 0x000000ff09099210 */ /* 0x000fe40007ffe1ff */
[----:B------:R-:W-:Y:S01]  /*0300*/  @!P2 LOP3.LUT R9, RZ, R3, RZ, 0x33, !PT ;  /* 0x00000003ff09a212 */ /* 0x000fe200078e33ff */
[----:B------:R-:W-:-:S03]  /*0310*/  IMAD R3, R7, R2, RZ ;  /* 0x0000000207037224 */ /* 0x000fc600078e02ff */
[----:B------:R-:W-:Y:S01]  /*0320*/  IABS R6, R9 ;  /* 0x0000000900067213 */ /* 0x000fe20000000000 */
[----:B------:R-:W-:Y:S01]  /*0330*/  IMAD.HI.U32 R4, R5, R3, R4 ;  /* 0x0000000305047227 */ /* 0x000fe200078e0004 */
[----:B------:R-:W-:Y:S02]  /*0340*/  ISETP.GE.AND P2, PT, R9, RZ, PT ;  /* 0x000000ff0900720c */ /* 0x000fe40003f46270 */
[----:B------:R-:W-:Y:S02]  /*0350*/  MOV R3, R6 ;  /* 0x0000000600037202 */ /* 0x000fe40000000f00 */
[----:B------:R-:W3:Y:S03]  /*0360*/  LDC.64 R6, c[0x0][0x3a0] ;  /* 0x0000e800ff067b82 */ /* 0x000ee60000000a00 */
[----:B------:R-:W-:-:S05]  /*0370*/  IMAD.HI.U32 R4, R4, R3, RZ ;  /* 0x0000000304047227 */ /* 0x000fca00078e00ff */
[----:B------:R-:W-:-:S05]  /*0380*/  IADD3 R4, PT, PT, -R4, RZ, RZ ;  /* 0x000000ff04047210 */ /* 0x000fca0007ffe1ff */
[C---:B------:R-:W-:Y:S02]  /*0390*/  IMAD R3, R2.reuse, R4, R3 ;  /* 0x0000000402037224 */ /* 0x040fe400078e0203 */
[----:B------:R-:W4:Y:S03]  /*03a0*/  LDC.64 R4, c[0x0][0x398] ;  /* 0x0000e600ff047b82 */ /* 0x000f260000000a00 */
[----:B------:R-:W-:-:S13]  /*03b0*/  ISETP.GT.U32.AND P0, PT, R2, R3, PT ;  /* 0x000000030200720c */ /* 0x000fda0003f04070 */
[----:B------:R-:W-:Y:S01]  /*03c0*/  @!P0 IMAD.IADD R3, R3, 0x1, -R2 ;  /* 0x0000000103038824 */ /* 0x000fe200078e0a02 */
[----:B------:R-:W-:-:S04]  /*03d0*/  ISETP.NE.AND P0, PT, R8, RZ, PT ;  /* 0x000000ff0800720c */ /* 0x000fc80003f05270 */
[----:B------:R-:W-:-:S13]  /*03e0*/  ISETP.GT.U32.AND P1, PT, R2, R3, PT ;  /* 0x000000030200720c */ /* 0x000fda0003f24070 */
[----:B------:R-:W-:-:S04]  /*03f0*/  @!P1 IADD3 R3, PT, PT, R3, -R2, RZ ;  /* 0x8000000203039210 */ /* 0x000fc80007ffe0ff */
[----:B------:R-:W-:Y:S02]  /*0400*/  MOV R13, R3 ;  /* 0x00000003000d7202 */ /* 0x000fe40000000f00 */
[----:B------:R-:W5:Y:S02]  /*0410*/  LDC.64 R2, c[0x0][0x380] ;  /* 0x0000e000ff027b82 */ /* 0x000f640000000a00 */
[----:B------:R-:W-:Y:S02]  /*0420*/  @!P2 IADD3 R13, PT, PT, -R13, RZ, RZ ;  /* 0x000000ff0d0da210 */ /* 0x000fe40007ffe1ff */
[----:B------:R-:W-:-:S04]  /*0430*/  @!P0 LOP3.LUT R13, RZ, R8, RZ, 0x33, !PT ;  /* 0x00000008ff0d8212 */ /* 0x000fc800078e33ff */
[----:B------:R-:W1:Y:S01]  /*0440*/  LDC.64 R8, c[0x0][0x388] ;  /* 0x0000e200ff087b82 */ /* 0x000e620000000a00 */
[----:B---3--:R-:W-:-:S06]  /*0450*/  IMAD.WIDE R6, R13, 0x4, R6 ;  /* 0x000000040d067825 */ /* 0x008fcc00078e0206 */
[----:B0-----:R-:W3:Y:S01]  /*0460*/  LDG.E.CONSTANT R6, desc[UR4][R6.64] ;  /* 0x0000000406067981 */ /* 0x001ee2000c1e9900 */
[----:B----4-:R-:W-:-:S04]  /*0470*/  IMAD.WIDE R4, R13, 0x4, R4 ;  /* 0x000000040d047825 */ /* 0x010fc800078e0204 */
[----:B-----5:R-:W-:Y:S02]  /*0480*/  IMAD.WIDE R2, R0, 0x4, R2 ;  /* 0x0000000400027825 */ /* 0x020fe400078e0202 */
[----:B------:R-:W4:Y:S02]  /*0490*/  LDG.E.CONSTANT R5, desc[UR4][R4.64] ;  /* 0x0000000404057981 */ /* 0x000f24000c1e9900 */
[C---:B--2---:R-:W-:Y:S02]  /*04a0*/  IMAD.WIDE R10, R13.reuse, 0x4, R10 ;  /* 0x000000040d0a7825 */ /* 0x044fe400078e020a */
[----:B------:R0:W4:Y:S02]  /*04b0*/  LDG.E.CONSTANT R2, desc[UR4][R2.64] ;  /* 0x0000000402027981 */ /* 0x000124000c1e9900 */
[----:B-1----:R-:W-:Y:S02]  /*04c0*/  IMAD.WIDE R8, R13, 0x4, R8 ;  /* 0x000000040d087825 */ /* 0x002fe400078e0208 */
[----:B------:R-:W2:Y:S04]  /*04d0*/  LDG.E.CONSTANT R11, desc[UR4][R10.64] ;  /* 0x000000040a0b7981 */ /* 0x000ea8000c1e9900 */
[----:B------:R-:W2:Y:S01]  /*04e0*/  LDG.E.CONSTANT R8, desc[UR4][R8.64] ;  /* 0x0000000408087981 */ /* 0x000ea2000c1e9900 */
[----:B---3--:R-:W-:-:S02]  /*04f0*/  FADD R12, R6, UR7 ;  /* 0x00000007060c7e21 */ /* 0x008fc40008000000 */
[----:B------:R-:W1:Y:S03]  /*0500*/  LDC.64 R6, c[0x0][0x3a8] ;  /* 0x0000ea00ff067b82 */ /* 0x000e660000000a00 */
[----:B------:R-:W-:-:S13]  /*0510*/  FSETP.GEU.AND P0, PT, |R12|, 1.175494350822287508e-38, PT ;  /* 0x008000000c00780b */ /* 0x000fda0003f0e200 */
[----:B------:R-:W-:-:S04]  /*0520*/  @!P0 FMUL R12, R12, 16777216 ;  /* 0x4b8000000c0c8820 */ /* 0x000fc80000400000 */
[----:B0-----:R-:W0:Y:S01]  /*0530*/  MUFU.RSQ R3, R12 ;  /* 0x0000000c00037308 */ /* 0x001e220000001400 */
[----:B----4-:R-:W-:Y:S01]  /*0540*/  FADD R2, R2, -R5 ;  /* 0x8000000502027221 */ /* 0x010fe20000000000 */
[----:B0-----:R-:W-:-:S04]  /*0550*/  @!P0 FMUL R3, R3, 4096 ;  /* 0x4580000003038820 */ /* 0x001fc80000400000 */
[----:B------:R-:W-:Y:S01]  /*0560*/  FMUL R4, R2, R3 ;  /* 0x0000000302047220 */ /* 0x000fe20000400000 */
[----:B-1----:R-:W-:-:S04]  /*0570*/  IMAD.WIDE R2, R0, 0x4, R6 ;  /* 0x0000000400027825 */ /* 0x002fc800078e0206 */
[----:B--2---:R-:W-:-:S05]  /*0580*/  FFMA R11, R8, R4, R11 ;  /* 0x00000004080b7223 */ /* 0x004fca000000000b */
[----:B------:R-:W-:Y:S01]  /*0590*/  STG.E desc[UR4][R2.64], R11 ;  /* 0x0000000b02007986 */ /* 0x000fe2000c101904 */
[----:B------:R-:W-:Y:S05]  /*05a0*/  EXIT ;  /* 0x000000000000794d */ /* 0x000fea0003800000 */
.L_x_43:
        /* <DEDUP_REMOVED lines=13> */
.L_x_61:


//--------------------- .text._Z13conv2d_kernelPKfS0_S0_Pfiiiiiiiiiiiii --------------------------
	.section	.text._Z13conv2d_kernelPKfS0_S0_Pfiiiiiiiiiiiii,"ax",@progbits
	.align	128
        .global         _Z13conv2d_kernelPKfS0_S0_Pfiiiiiiiiiiiii
        .type           _Z13conv2d_kernelPKfS0_S0_Pfiiiiiiiiiiiii,@function
        .size           _Z13conv2d_kernelPKfS0_S0_Pfiiiiiiiiiiiii,(.L_x_62 - _Z13conv2d_kernelPKfS0_S0_Pfiiiiiiiiiiiii)
        .other          _Z13conv2d_kernelPKfS0_S0_Pfiiiiiiiiiiiii,@"STO_CUDA_ENTRY STV_DEFAULT"
_Z13conv2d_kernelPKfS0_S0_Pfiiiiiiiiiiiii:
.text._Z13conv2d_kernelPKfS0_S0_Pfiiiiiiiiiiiii:
[----:B------:R-:W-:Y:S08]  /*0000*/  LDC R1, c[0x0][0x37c] ;  /* 0x0000df00ff017b82 */ /* 0x000ff00000000800 */
[----:B------:R-:W0:Y:S01]  /*0010*/  LDC R5, c[0x0][0x3bc] ;  /* 0x0000ef00ff057b82 */ /* 0x000e220000000800 */
[----:B------:R-:W1:Y:S01]  /*0020*/  LDCU UR7, c[0x0][0x3b4] ;  /* 0x00007680ff0777ac */ /* 0x000e620008000800 */
[----:B------:R-:W2:Y:S06]  /*0030*/  LDCU UR5, c[0x0][0x3cc] ;  /* 0x00007980ff0577ac */ /* 0x000eac0008000800 */
[----:B------:R-:W3:Y:S01]  /*0040*/  LDC R6, c[0x0][0x3c0] ;  /* 0x0000f000ff067b82 */ /* 0x000ee20000000800 */
[----:B------:R-:W4:Y:S01]  /*0050*/  LDCU UR9, c[0x0][0x3b8] ;  /* 0x00007700ff0977ac */ /* 0x000f220008000800 */
[----:B------:R-:W5:Y:S06]  /*0060*/  LDCU UR12, c[0x0][0x3c4] ;  /* 0x00007880ff0c77ac */ /* 0x000f6c0008000800 */
[----:B------:R-:W5:Y:S01]  /*0070*/  LDC R7, c[0x0][0x3d0] ;  /* 0x0000f400ff077b82 */ /* 0x000f620000000800 */
[----:B------:R-:W5:Y:S01]  /*0080*/  LDCU UR6, c[0x0][0x3a8] ;  /* 0x00007500ff0677ac */ /* 0x000f620008000800 */
[----:B------:R-:W5:Y:S01]  /*0090*/  LDCU UR13, c[0x0][0x3c8] ;  /* 0x00007900ff0d77ac */ /* 0x000f620008000800 */
[----:B0-----:R-:W-:Y:S01]  /*00a0*/  IABS R10, R5 ;  /* 0x00000005000a7213 */ /* 0x001fe20000000000 */
[----:B------:R-:W0:Y:S03]  /*00b0*/  LDCU UR8, c[0x0][0x3ac] ;  /* 0x00007580ff0877ac */ /* 0x000e260008000800 */
[----:B------:R-:W0:Y:S01]  /*00c0*/  I2F.RP R0, R10 ;  /* 0x0000000a00007306 */ /* 0x000e220000209400 */
[----:B-1----:R-:W-:-:S02]  /*00d0*/  UIADD3 UR4, UPT, UPT, UR7, -0x1, URZ ;  /* 0xffffffff07047890 */ /* 0x002fc4000fffe0ff */
[----:B----4-:R-:W-:Y:S01]  /*00e0*/  UIADD3 UR10, UPT, UPT, UR9, -0x1, URZ ;  /* 0xffffffff090a7890 */ /* 0x010fe2000fffe0ff */
[----:B---3--:R-:W-:Y:S01]  /*00f0*/  IABS R15, R6 ;  /* 0x00000006000f7213 */ /* 0x008fe20000000000 */
[----:B--2---:R-:W-:Y:S02]  /*0100*/  UIMAD UR5, UR4, UR5, URZ ;  /* 0x00000005040572a4 */ /* 0x004fe4000f8e02ff */
[----:B-----5:R-:W-:Y:S01]  /*0110*/  ULEA UR4, UR12, UR6, 0x1 ;  /* 0x000000060c047291 */ /* 0x020fe2000f8e08ff */
[----:B------:R-:W1:Y:S01]  /*0120*/  I2F.RP R4, R15 ;  /* 0x0000000f00047306 */ /* 0x000e620000209400 */
[----:B0-----:R-:W-:-:S07]  /*0130*/  ULEA UR6, UR13, UR8, 0x1 ;  /* 0x000000080d067291 */ /* 0x001fce000f8e08ff */
[----:B------:R-:W0:Y:S08]  /*0140*/  MUFU.RCP R0, R0 ;  /* 0x0000000000007308 */ /* 0x000e300000001000 */
[----:B-1----:R-:W1:Y:S01]  /*0150*/  MUFU.RCP R4, R4 ;  /* 0x0000000400047308 */ /* 0x002e620000001000 */
[----:B0-----:R-:W-:Y:S01]  /*0160*/  VIADD R2, R0, 0xffffffe ;  /* 0x0ffffffe00027836 */ /* 0x001fe20000000000 */
[----:B------:R-:W-:Y:S01]  /*0170*/  LOP3.LUT R0, RZ, UR5, RZ, 0x33, !PT ;  /* 0x00000005ff007c12 */ /* 0x000fe2000f8e33ff */
[----:B------:R-:W0:Y:S05]  /*0180*/  LDCU UR5, c[0x0][0x3a0] ;  /* 0x00007400ff0577ac */ /* 0x000e2a0008000800 */
[----:B------:R2:W3:Y:S01]  /*0190*/  F2I.FTZ.U32.TRUNC.NTZ R3, R2 ;  /* 0x0000000200037305 */ /* 0x0004e2000021f000 */
[----:B------:R-:W-:Y:S01]  /*01a0*/  VIADD R0, R0, UR4 ;  /* 0x0000000400007c36 */ /* 0x000fe20008000000 */
[----:B------:R-:W4:Y:S01]  /*01b0*/  S2UR UR4, SR_CTAID.X ;  /* 0x00000000000479c3 */ /* 0x000f220000002500 */
[----:B-1----:R-:W-:-:S02]  /*01c0*/  VIADD R8, R4, 0xffffffe ;  /* 0x0ffffffe04087836 */ /* 0x002fc40000000000 */
[----:B------:R-:W-:-:S03]  /*01d0*/  IMAD R4, R7, UR10, RZ ;  /* 0x0000000a07047c24 */ /* 0x000fc6000f8e02ff */
[----:B------:R-:W1:Y:S01]  /*01e0*/  F2I.FTZ.U32.TRUNC.NTZ R9, R8 ;  /* 0x0000000800097305 */ /* 0x000e62000021f000 */
[----:B--2---:R-:W-:Y:S01]  /*01f0*/  IMAD.MOV.U32 R2, RZ, RZ, RZ ;  /* 0x000000ffff027224 */ /* 0x004fe200078e00ff */
[----:B------:R-:W-:Y:S02]  /*0200*/  LOP3.LUT R4, RZ, R4, RZ, 0x33, !PT ;  /* 0x00000004ff047212 */ /* 0x000fe400078e33ff */
[----:B---3--:R-:W-:Y:S02]  /*0210*/  IADD3 R13, PT, PT, RZ, -R3, RZ ;  /* 0x80000003ff0d7210 */ /* 0x008fe40007ffe0ff */
[----:B------:R-:W-:Y:S02]  /*0220*/  IADD3 R11, PT, PT, R4, UR6, RZ ;  /* 0x00000006040b7c10 */ /* 0x000fe4000fffe0ff */
[----:B------:R-:W-:Y:S01]  /*0230*/  IABS R4, R0 ;  /* 0x0000000000047213 */ /* 0x000fe20000000000 */
[----:B------:R-:W-:Y:S01]  /*0240*/  IMAD R13, R13, R10, RZ ;  /* 0x0000000a0d0d7224 */ /* 0x000fe200078e02ff */
[----:B------:R-:W-:Y:S01]  /*0250*/  IABS R12, R11 ;  /* 0x0000000b000c7213 */ /* 0x000fe20000000000 */
[----:B-1----:R-:W-:Y:S01]  /*0260*/  IMAD.MOV R8, RZ, RZ, -R9 ;  /* 0x000000ffff087224 */ /* 0x002fe200078e0a09 */
[----:B------:R-:W-:Y:S01]  /*0270*/  LOP3.LUT R0, R0, R5, RZ, 0x3c, !PT ;  /* 0x0000000500007212 */ /* 0x000fe200078e3cff */
[----:B------:R-:W-:Y:S01]  /*0280*/  IMAD.HI.U32 R2, R3, R13, R2 ;  /* 0x0000000d03027227 */ /* 0x000fe200078e0002 */
[----:B------:R-:W-:-:S02]  /*0290*/  LOP3.LUT R11, R11, R6, RZ, 0x3c, !PT ;  /* 0x000000060b0b7212 */ /* 0x000fc400078e3cff */
[----:B------:R-:W-:Y:S01]  /*02a0*/  ISETP.GE.AND P1, PT, R0, RZ, PT ;  /* 0x000000ff0000720c */ /* 0x000fe20003f26270 */
[----:B------:R-:W-:Y:S02]  /*02b0*/  IMAD R13, R8, R15, RZ ;  /* 0x0000000f080d7224 */ /* 0x000fe400078e02ff */
[----:B------:R-:W-:Y:S02]  /*02c0*/  HFMA2 R8, -RZ, RZ, 0, 0 ;  /* 0x00000000ff087431 */ /* 0x000fe400000001ff */
[----:B------:R-:W-:Y:S01]  /*02d0*/  IMAD.MOV.U32 R3, RZ, RZ, R4 ;  /* 0x000000ffff037224 */ /* 0x000fe200078e0004 */
[----:B------:R-:W-:-:S03]  /*02e0*/  ISETP.GE.AND P5, PT, R11, RZ, PT ;  /* 0x000000ff0b00720c */ /* 0x000fc60003fa6270 */
[----:B------:R-:W-:-:S04]  /*02f0*/  IMAD.HI.U32 R2, R2, R3, RZ ;  /* 0x0000000302027227 */ /* 0x000fc800078e00ff */
[----:B------:R-:W-:Y:S02]  /*0300*/  IMAD.MOV R4, RZ, RZ, -R2 ;  /* 0x000000ffff047224 */ /* 0x000fe400078e0a02 */
[----:B------:R-:W-:Y:S02]  /*0310*/  IMAD.HI.U32 R8, R9, R13, R8 ;  /* 0x0000000d09087227 */ /* 0x000fe400078e0008 */
[----:B------:R-:W4:Y:S02]  /*0320*/  S2R R13, SR_TID.X ;  /* 0x00000000000d7919 */ /* 0x000f240000002100 */
[----:B------:R-:W-:Y:S02]  /*0330*/  IMAD.MOV.U32 R9, RZ, RZ, R12 ;  /* 0x000000ffff097224 */ /* 0x000fe400078e000c */
[----:B------:R-:W-:Y:S02]  /*0340*/  IMAD R3, R10, R4, R3 ;  /* 0x000000040a037224 */ /* 0x000fe400078e0203 */
[----:B------:R-:W-:-:S03]  /*0350*/  IMAD.HI.U32 R8, R8, R9, RZ ;  /* 0x0000000908087227 */ /* 0x000fc600078e00ff */
[----:B------:R-:W-:Y:S02]  /*0360*/  ISETP.GT.U32.AND P3, PT, R10, R3, PT ;  /* 0x000000030a00720c */ /* 0x000fe40003f64070 */
[----:B------:R-:W-:-:S05]  /*0370*/  IADD3 R12, PT, PT, -R8, RZ, RZ ;  /* 0x000000ff080c7210 */ /* 0x000fca0007ffe1ff */
[----:B------:R-:W-:-:S05]  /*0380*/  IMAD R4, R15, R12, R9 ;  /* 0x0000000c0f047224 */ /* 0x000fca00078e0209 */
[----:B------:R-:W-:Y:S01]  /*0390*/  ISETP.GT.U32.AND P4, PT, R15, R4, PT ;  /* 0x000000040f00720c */ /* 0x000fe20003f84070 */
[----:B------:R-:W-:Y:S01]  /*03a0*/  @!P3 IMAD.IADD R3, R3, 0x1, -R10 ;  /* 0x000000010303b824 */ /* 0x000fe200078e0a0a */
[----:B------:R-:W-:Y:S02]  /*03b0*/  @!P3 IADD3 R2, PT, PT, R2, 0x1, RZ ;  /* 0x000000010202b810 */ /* 0x000fe40007ffe0ff */
[----:B------:R-:W-:Y:S02]  /*03c0*/  ISETP.NE.AND P3, PT, R5, RZ, PT ;  /* 0x000000ff0500720c */ /* 0x000fe40003f65270 */
[----:B------:R-:W-:Y:S02]  /*03d0*/  ISETP.GE.U32.AND P2, PT, R3, R10, PT ;  /* 0x0000000a0300720c */ /* 0x000fe40003f46070 */
[----:B------:R-:W0:Y:S05]  /*03e0*/  LDC R3, c[0x0][0x3b0] ;  /* 0x0000ec00ff037b82 */ /* 0x000e2a0000000800 */
[----:B------:R-:W-:-:S02]  /*03f0*/  @!P4 IMAD.IADD R4, R4, 0x1, -R15 ;  /* 0x000000010404c824 */ /* 0x000fc400078e0a0f */
[----:B------:R-:W-:-:S03]  /*0400*/  @!P4 VIADD R8, R8, 0x1 ;  /* 0x000000010808c836 */ /* 0x000fc60000000000 */
[----:B------:R-:W-:Y:S01]  /*0410*/  ISETP.GE.U32.AND P0, PT, R4, R15, PT ;  /* 0x0000000f0400720c */ /* 0x000fe20003f06070 */
[----:B------:R-:W-:Y:S01]  /*0420*/  @P2 VIADD R2, R2, 0x1 ;  /* 0x0000000102022836 */ /* 0x000fe20000000000 */
[----:B------:R-:W4:Y:S01]  /*0430*/  LDC R4, c[0x0][0x360] ;  /* 0x0000d800ff047b82 */ /* 0x000f220000000800 */
[----:B------:R-:W-:Y:S02]  /*0440*/  ISETP.NE.AND P2, PT, R6, RZ, PT ;  /* 0x000000ff0600720c */ /* 0x000fe40003f45270 */
[----:B------:R-:W-:Y:S01]  /*0450*/  @!P1 IMAD.MOV R2, RZ, RZ, -R2 ;  /* 0x000000ffff029224 */ /* 0x000fe200078e0a02 */
[----:B------:R-:W-:-:S07]  /*0460*/  @!P3 LOP3.LUT R2, RZ, R5, RZ, 0x33, !PT ;  /* 0x00000005ff02b212 */ /* 0x000fce00078e33ff */
[----:B------:R-:W-:Y:S01]  /*0470*/  @P0 IADD3 R8, PT, PT, R8, 0x1, RZ ;  /* 0x0000000108080810 */ /* 0x000fe20007ffe0ff */
[----:B0-----:R-:W-:-:S04]  /*0480*/  IMAD R0, R3, UR5, RZ ;  /* 0x0000000503007c24 */ /* 0x001fc8000f8e02ff */
[----:B------:R-:W-:Y:S01]  /*0490*/  @!P5 IMAD.MOV R8, RZ, RZ, -R8 ;  /* 0x000000ffff08d224 */ /* 0x000fe200078e0a08 */
[----:B------:R-:W-:Y:S01]  /*04a0*/  @!P2 LOP3.LUT R8, RZ, R6, RZ, 0x33, !PT ;  /* 0x00000006ff08a212 */ /* 0x000fe200078e33ff */
[----:B------:R-:W-:-:S04]  /*04b0*/  IMAD R9, R2, R0, R0 ;  /* 0x0000000002097224 */ /* 0x000fc800078e0200 */
[----:B------:R-:W-:Y:S02]  /*04c0*/  IMAD R9, R8, R9, R9 ;  /* 0x0000000908097224 */ /* 0x000fe400078e0209 */
[----:B----4-:R-:W-:-:S05]  /*04d0*/  IMAD R0, R4, UR4, R13 ;  /* 0x0000000404007c24 */ /* 0x010fca000f8e020d */
[----:B------:R-:W-:-:S13]  /*04e0*/  ISETP.GE.AND P0, PT, R0, R9, PT ;  /* 0x000000090000720c */ /* 0x000fda0003f06270 */
[----:B------:R-:W-:Y:S05]  /*04f0*/  @P0 EXIT ;  /* 0x000000000000094d */ /* 0x000fea0003800000 */
[----:B------:R-:W-:Y:S01]  /*0500*/  IADD3 R10, PT, PT, R2, 0x1, RZ ;  /* 0x00000001020a7810 */ /* 0x000fe20007ffe0ff */
[----:B------:R-:W-:Y:S01]  /*0510*/  VIADD R17, R8, 0x1 ;  /* 0x0000000108117836 */ /* 0x000fe20000000000 */
[----:B------:R-:W-:Y:S01]  /*0520*/  IABS R2, R3 ;  /* 0x0000000300027213 */ /* 0x000fe20000000000 */
[----:B------:R-:W0:Y:S02]  /*0530*/  LDCU UR4, c[0x0][0x3a4] ;  /* 0x00007480ff0477ac */ /* 0x000e240008000800 */
[-C--:B------:R-:W-:Y:S01]  /*0540*/  IMAD R11, R10, R17.reuse, RZ ;  /* 0x000000110a0b7224 */ /* 0x080fe200078e02ff */
[-C--:B------:R-:W-:Y:S01]  /*0550*/  IABS R4, R17.reuse ;  /* 0x0000001100047213 */ /* 0x080fe20000000000 */
[----:B------:R-:W-:Y:S01]  /*0560*/  I2F.RP R18, R2 ;  /* 0x0000000200127306 */ /* 0x000fe20000209400 */
[----:B------:R-:W-:Y:S01]  /*0570*/  IABS R20, R17 ;  /* 0x0000001100147213 */ /* 0x000fe20000000000 */
[----:B------:R-:W1:Y:S01]  /*0580*/  LDCU.64 UR10, c[0x0][0x358] ;  /* 0x00006b00ff0a77ac */ /* 0x000e620008000a00 */
[----:B------:R-:W-:-:S03]  /*0590*/  IABS R12, R11 ;  /* 0x0000000b000c7213 */ /* 0x000fc60000000000 */
[----:B------:R-:W-:Y:S02]  /*05a0*/  IMAD.MOV R20, RZ, RZ, -R20 ;  /* 0x000000ffff147224 */ /* 0x000fe400078e0a14 */
[----:B------:R-:W2:Y:S01]  /*05b0*/  I2F.RP R16, R12 ;  /* 0x0000000c00107306 */ /* 0x000ea20000209400 */
[----:B0-----:R-:W-:-:S07]  /*05c0*/  UISETP.GE.AND UP0, UPT, UR4, 0x1, UPT ;  /* 0x000000010400788c */ /* 0x001fce000bf06270 */
[----:B------:R-:W0:Y:S08]  /*05d0*/  I2F.RP R13, R4 ;  /* 0x00000004000d7306 */ /* 0x000e300000209400 */
[----:B--2---:R-:W2:Y:S08]  /*05e0*/  MUFU.RCP R16, R16 ;  /* 0x0000001000107308 */ /* 0x004eb00000001000 */
[----:B0-----:R-:W0:Y:S08]  /*05f0*/  MUFU.RCP R13, R13 ;  /* 0x0000000d000d7308 */ /* 0x001e300000001000 */
[----:B------:R-:W-:Y:S01]  /*0600*/  MUFU.RCP R18, R18 ;  /* 0x0000001200127308 */ /* 0x000fe20000001000 */
[----:B--2---:R-:W-:-:S07]  /*0610*/  VIADD R14, R16, 0xffffffe ;  /* 0x0ffffffe100e7836 */ /* 0x004fce0000000000 */
[----:B------:R2:W3:Y:S01]  /*0620*/  F2I.FTZ.U32.TRUNC.NTZ R15, R14 ;  /* 0x0000000e000f7305 */ /* 0x0004e2000021f000 */
[----:B0-----:R-:W-:Y:S02]  /*0630*/  IADD3 R8, PT, PT, R13, 0xffffffe, RZ ;  /* 0x0ffffffe0d087810 */ /* 0x001fe40007ffe0ff */
[----:B------:R-:W-:-:S05]  /*0640*/  IABS R13, R10 ;  /* 0x0000000a000d7213 */ /* 0x000fca0000000000 */
[----:B------:R0:W4:Y:S01]  /*0650*/  F2I.FTZ.U32.TRUNC.NTZ R9, R8 ;  /* 0x0000000800097305 */ /* 0x000122000021f000 */
[----:B--2---:R-:W-:Y:S01]  /*0660*/  MOV R14, RZ ;  /* 0x000000ff000e7202 */ /* 0x004fe20000000f00 */
[----:B---3--:R-:W-:Y:S01]  /*0670*/  IMAD.MOV R19, RZ, RZ, -R15 ;  /* 0x000000ffff137224 */ /* 0x008fe200078e0a0f */
[----:B0-----:R-:W-:-:S03]  /*0680*/  IABS R8, R11 ;  /* 0x0000000b00087213 */ /* 0x001fc60000000000 */
[----:B------:R-:W-:Y:S01]  /*0690*/  IMAD R19, R19, R12, RZ ;  /* 0x0000000c13137224 */ /* 0x000fe200078e02ff */
[----:B------:R-:W-:Y:S01]  /*06a0*/  IADD3 R23, PT, PT, RZ, -R8, RZ ;  /* 0x80000008ff177210 */ /* 0x000fe20007ffe0ff */
[----:B------:R-:W-:Y:S02]  /*06b0*/  IMAD.MOV.U32 R8, RZ, RZ, RZ ;  /* 0x000000ffff087224 */ /* 0x000fe400078e00ff */
[----:B----4-:R-:W-:Y:S02]  /*06c0*/  IMAD.MOV R16, RZ, RZ, -R9 ;  /* 0x000000ffff107224 */ /* 0x010fe400078e0a09 */
[----:B------:R-:W-:Y:S01]  /*06d0*/  IMAD.HI.U32 R15, R15, R19, R14 ;  /* 0x000000130f0f7227 */ /* 0x000fe200078e000e */
[----:B------:R-:W-:-:S03]  /*06e0*/  IABS R14, R0 ;  /* 0x00000000000e7213 */ /* 0x000fc60000000000 */
[----:B------:R-:W-:Y:S02]  /*06f0*/  IMAD.MOV.U32 R19, RZ, RZ, R16 ;  /* 0x000000ffff137224 */ /* 0x000fe400078e0010 */
[----:B------:R-:W-:Y:S02]  /*0700*/  IMAD.MOV.U32 R16, RZ, RZ, R13 ;  /* 0x000000ffff107224 */ /* 0x000fe400078e000d */
[----:B------:R-:W-:Y:S02]  /*0710*/  IMAD R19, R19, R4, RZ ;  /* 0x0000000413137224 */ /* 0x000fe400078e02ff */
[----:B------:R-:W0:Y:S01]  /*0720*/  I2F.RP R13, R16 ;  /* 0x00000010000d7306 */ /* 0x000e220000209400 */
[----:B------:R-:W-:Y:S01]  /*0730*/  IMAD.HI.U32 R21, R15, R14, RZ ;  /* 0x0000000e0f157227 */ /* 0x000fe200078e00ff */
[----:B------:R-:W-:Y:S02]  /*0740*/  MOV R15, R20 ;  /* 0x00000014000f7202 */ /* 0x000fe40000000f00 */
[----:B------:R-:W-:Y:S01]  /*0750*/  IABS R20, R10 ;  /* 0x0000000a00147213 */ /* 0x000fe20000000000 */
[----:B------:R-:W-:Y:S01]  /*0760*/  IMAD.HI.U32 R9, R9, R19, R8 ;  /* 0x0000001309097227 */ /* 0x000fe200078e0008 */
[----:B------:R-:W-:-:S03]  /*0770*/  LOP3.LUT R8, R0, R17, RZ, 0x3c, !PT ;  /* 0x0000001100087212 */ /* 0x000fc600078e3cff */
[----:B------:R-:W-:Y:S01]  /*0780*/  IMAD R23, R21, R23, R14 ;  /* 0x0000001715177224 */ /* 0x000fe200078e020e */
[----:B------:R-:W-:Y:S01]  /*0790*/  ISETP.GE.AND P3, PT, R8, RZ, PT ;  /* 0x000000ff0800720c */ /* 0x000fe20003f66270 */
[----:B------:R-:W-:-:S03]  /*07a0*/  IMAD.HI.U32 R19, R9, R14, RZ ;  /* 0x0000000e09137227 */ /* 0x000fc600078e00ff */
[----:B------:R-:W-:Y:S01]  /*07b0*/  ISETP.GT.U32.AND P0, PT, R12, R23, PT ;  /* 0x000000170c00720c */ /* 0x000fe20003f04070 */
[----:B------:R-:W-:Y:S01]  /*07c0*/  IMAD R15, R19, R15, R14 ;  /* 0x0000000f130f7224 */ /* 0x000fe200078e020e */
[----:B0-----:R-:W0:Y:S01]  /*07d0*/  MUFU.RCP R13, R13 ;  /* 0x0000000d000d7308 */ /* 0x001e220000001000 */
[----:B------:R-:W-:Y:S01]  /*07e0*/  VIADD R9, R18, 0xffffffe ;  /* 0x0ffffffe12097836 */ /* 0x000fe20000000000 */
[----:B------:R-:W-:Y:S01]  /*07f0*/  LOP3.LUT R18, R0, R11, RZ, 0x3c, !PT ;  /* 0x0000000b00127212 */ /* 0x000fe200078e3cff */
[----:B------:R-:W-:Y:S01]  /*0800*/  IMAD.MOV.U32 R8, RZ, RZ, RZ ;  /* 0x000000ffff087224 */ /* 0x000fe200078e00ff */
[----:B------:R-:W-:Y:S02]  /*0810*/  ISETP.GT.U32.AND P5, PT, R4, R15, PT ;  /* 0x0000000f0400720c */ /* 0x000fe40003fa4070 */
[----:B------:R-:W-:Y:S02]  /*0820*/  ISETP.GE.AND P4, PT, R18, RZ, PT ;  /* 0x000000ff1200720c */ /* 0x000fe40003f86270 */
[----:B------:R-:W2:Y:S03]  /*0830*/  F2I.FTZ.U32.TRUNC.NTZ R9, R9 ;  /* 0x0000000900097305 */ /* 0x000ea6000021f000 */
[----:B------:R-:W-:-:S02]  /*0840*/  @!P0 IMAD.IADD R23, R23, 0x1, -R12 ;  /* 0x0000000117178824 */ /* 0x000fc400078e0a0c */
[----:B------:R-:W-:Y:S01]  /*0850*/  @!P0 VIADD R21, R21, 0x1 ;  /* 0x0000000115158836 */ /* 0x000fe20000000000 */
[----:B------:R-:W-:Y:S02]  /*0860*/  ISETP.NE.AND P0, PT, R17, RZ, PT ;  /* 0x000000ff1100720c */ /* 0x000fe40003f05270 */
[----:B------:R-:W-:Y:S01]  /*0870*/  ISETP.GE.U32.AND P1, PT, R23, R12, PT ;  /* 0x0000000c1700720c */ /* 0x000fe20003f26070 */
[----:B0-----:R-:W-:Y:S01]  /*0880*/  VIADD R12, R13, 0xffffffe ;  /* 0x0ffffffe0d0c7836 */ /* 0x001fe20000000000 */
[-C--:B------:R-:W-:Y:S02]  /*0890*/  @!P5 IADD3 R15, PT, PT, R15, -R4.reuse, RZ ;  /* 0x800000040f0fd210 */ /* 0x080fe40007ffe0ff */
[----:B------:R-:W-:Y:S01]  /*08a0*/  @!P5 IADD3 R19, PT, PT, R19, 0x1, RZ ;  /* 0x000000011313d810 */ /* 0x000fe20007ffe0ff */
[----:B------:R-:W0:Y:S01]  /*08b0*/  F2I.FTZ.U32.TRUNC.NTZ R13, R12 ;  /* 0x0000000c000d7305 */ /* 0x000e22000021f000 */
[----:B------:R-:W-:Y:S01]  /*08c0*/  ISETP.GE.U32.AND P2, PT, R15, R4, PT ;  /* 0x000000040f00720c */ /* 0x000fe20003f46070 */
[----:B--2---:R-:W-:Y:S01]  /*08d0*/  IMAD.MOV R23, RZ, RZ, -R9 ;  /* 0x000000ffff177224 */ /* 0x004fe200078e0a09 */
[----:B------:R-:W-:-:S02]  /*08e0*/  ISETP.NE.AND P5, PT, R11, RZ, PT ;  /* 0x000000ff0b00720c */ /* 0x000fc40003fa5270 */
[----:B------:R-:W-:Y:S01]  /*08f0*/  LOP3.LUT R17, RZ, R17, RZ, 0x33, !PT ;  /* 0x00000011ff117212 */ /* 0x000fe200078e33ff */
[----:B------:R-:W-:Y:S02]  /*0900*/  IMAD R23, R23, R2, RZ ;  /* 0x0000000217177224 */ /* 0x000fe400078e02ff */
[----:B------:R-:W-:Y:S02]  /*0910*/  @P1 VIADD R21, R21, 0x1 ;  /* 0x0000000115151836 */ /* 0x000fe40000000000 */
[----:B------:R-:W-:-:S04]  /*0920*/  IMAD.HI.U32 R8, R9, R23, R8 ;  /* 0x0000001709087227 */ /* 0x000fc800078e0008 */
[----:B------:R-:W-:Y:S01]  /*0930*/  @P2 IADD3 R19, PT, PT, R19, 0x1, RZ ;  /* 0x0000000113132810 */ /* 0x000fe20007ffe0ff */
[----:B------:R-:W-:Y:S01]  /*0940*/  @!P4 IMAD.MOV R21, RZ, RZ, -R21 ;  /* 0x000000ffff15c224 */ /* 0x000fe200078e0a15 */
[----:B0-----:R-:W-:Y:S01]  /*0950*/  IADD3 R25, PT, PT, RZ, -R13, RZ ;  /* 0x8000000dff197210 */ /* 0x001fe20007ffe0ff */
[----:B------:R-:W-:Y:S01]  /*0960*/  IMAD.MOV.U32 R12, RZ, RZ, RZ ;  /* 0x000000ffff0c7224 */ /* 0x000fe200078e00ff */
[----:B------:R-:W-:Y:S01]  /*0970*/  @!P5 LOP3.LUT R21, RZ, R11, RZ, 0x33, !PT ;  /* 0x0000000bff15d212 */ /* 0x000fe200078e33ff */
[----:B------:R-:W-:Y:S02]  /*0980*/  @!P3 IMAD.MOV R19, RZ, RZ, -R19 ;  /* 0x000000ffff13b224 */ /* 0x000fe400078e0a13 */
[----:B------:R-:W-:Y:S01]  /*0990*/  IMAD R9, R25, R16, RZ ;  /* 0x0000001019097224 */ /* 0x000fe200078e02ff */
[----:B------:R-:W-:Y:S02]  /*09a0*/  IABS R23, R21 ;  /* 0x0000001500177213 */ /* 0x000fe40000000000 */
[----:B------:R-:W-:Y:S01]  /*09b0*/  SEL R19, R17, R19, !P0 ;  /* 0x0000001311137207 */ /* 0x000fe20004000000 */
[----:B------:R-:W-:Y:S01]  /*09c0*/  IMAD.HI.U32 R12, R13, R9, R12 ;  /* 0x000000090d0c7227 */ /* 0x000fe200078e000c */
[----:B------:R-:W-:-:S02]  /*09d0*/  IADD3 R13, PT, PT, RZ, -R20, RZ ;  /* 0x80000014ff0d7210 */ /* 0x000fc40007ffe0ff */
[----:B------:R-:W-:Y:S01]  /*09e0*/  IABS R18, R19 ;  /* 0x0000001300127213 */ /* 0x000fe20000000000 */
[----:B------:R-:W-:Y:S01]  /*09f0*/  IMAD.HI.U32 R8, R8, R23, RZ ;  /* 0x0000001708087227 */ /* 0x000fe200078e00ff */
[----:B------:R-:W-:Y:S02]  /*0a00*/  ISETP.GE.AND P5, PT, R21, RZ, PT ;  /* 0x000000ff1500720c */ /* 0x000fe40003fa6270 */
[----:B------:R-:W-:Y:S01]  /*0a10*/  ISETP.GE.AND P3, PT, R19, RZ, PT ;  /* 0x000000ff1300720c */ /* 0x000fe20003f66270 */
[----:B------:R-:W-:Y:S02]  /*0a20*/  IMAD.MOV.U32 R9, RZ, RZ, R18 ;  /* 0x000000ffff097224 */ /* 0x000fe400078e0012 */
[----:B------:R-:W-:Y:S02]  /*0a30*/  IMAD.MOV R8, RZ, RZ, -R8 ;  /* 0x000000ffff087224 */ /* 0x000fe400078e0a08 */
[----:B------:R-:W-:-:S04]  /*0a40*/  IMAD.HI.U32 R12, R12, R9, RZ ;  /* 0x000000090c0c7227 */ /* 0x000fc800078e00ff */
[----:B------:R-:W-:Y:S02]  /*0a50*/  IMAD R9, R12, R13, R9 ;  /* 0x0000000d0c097224 */ /* 0x000fe400078e0209 */
[----:B------:R-:W-:Y:S02]  /*0a60*/  IMAD R13, R2, R8, R23 ;  /* 0x00000008020d7224 */ /* 0x000fe400078e0217 */
[----:B------:R-:W-:Y:S01]  /*0a70*/  IMAD R19, R11, R3, RZ ;  /* 0x000000030b137224 */ /* 0x000fe200078e02ff */
[----:B------:R-:W-:Y:S02]  /*0a80*/  ISETP.GT.U32.AND P1, PT, R16, R9, PT ;  /* 0x000000091000720c */ /* 0x000fe40003f24070 */
[----:B------:R-:W-:-:S11]  /*0a90*/  ISETP.GT.U32.AND P2, PT, R2, R13, PT ;  /* 0x0000000d0200720c */ /* 0x000fd60003f44070 */
[----:B------:R-:W-:Y:S02]  /*0aa0*/  @!P1 IADD3 R9, PT, PT, R9, -R16, RZ ;  /* 0x8000001009099210 */ /* 0x000fe40007ffe0ff */
[----:B------:R-:W-:Y:S01]  /*0ab0*/  @!P2 IMAD.IADD R13, R13, 0x1, -R2 ;  /* 0x000000010d0da824 */ /* 0x000fe200078e0a02 */
[----:B------:R-:W-:Y:S02]  /*0ac0*/  ISETP.NE.AND P1, PT, R10, RZ, PT ;  /* 0x000000ff0a00720c */ /* 0x000fe40003f25270 */
[----:B------:R-:W-:Y:S02]  /*0ad0*/  ISETP.GT.U32.AND P2, PT, R16, R9, PT ;  /* 0x000000091000720c */ /* 0x000fe40003f44070 */
[----:B------:R-:W-:-:S11]  /*0ae0*/  ISETP.GT.U32.AND P4, PT, R2, R13, PT ;  /* 0x0000000d0200720c */ /* 0x000fd60003f84070 */
[----:B------:R-:W-:Y:S01]  /*0af0*/  @!P2 IMAD.IADD R9, R9, 0x1, -R16 ;  /* 0x000000010909a824 */ /* 0x000fe200078e0a10 */
[----:B------:R-:W-:Y:S02]  /*0b00*/  ISETP.NE.AND P2, PT, R3, RZ, PT ;  /* 0x000000ff0300720c */ /* 0x000fe40003f45270 */
[----:B------:R-:W-:Y:S01]  /*0b10*/  @!P4 IADD3 R13, PT, PT, R13, -R2, RZ ;  /* 0x800000020d0dc210 */ /* 0x000fe20007ffe0ff */
[----:B------:R-:W-:-:S04]  /*0b20*/  IMAD.MOV.U32 R16, RZ, RZ, R9 ;  /* 0x000000ffff107224 */ /* 0x000fc800078e0009 */
[----:B------:R-:W-:Y:S01]  /*0b30*/  IMAD.MOV.U32 R2, RZ, RZ, R13 ;  /* 0x000000ffff027224 */ /* 0x000fe200078e000d */
[----:B------:R-:W-:Y:S02]  /*0b40*/  @!P3 IADD3 R16, PT, PT, -R16, RZ, RZ ;  /* 0x000000ff1010b210 */ /* 0x000fe40007ffe1ff */
[----:B------:R-:W-:Y:S01]  /*0b50*/  @!P1 LOP3.LUT R16, RZ, R10, RZ, 0x33, !PT ;  /* 0x0000000aff109212 */ /* 0x000fe200078e33ff */
[----:B------:R-:W-:Y:S02]  /*0b60*/  @!P5 IMAD.MOV R2, RZ, RZ, -R2 ;  /* 0x000000ffff02d224 */ /* 0x000fe400078e0a02 */
[----:B------:R-:W-:Y:S02]  /*0b70*/  @!P2 LOP3.LUT R2, RZ, R3, RZ, 0x33, !PT ;  /* 0x00000003ff02a212 */ /* 0x000fe400078e33ff */
[----:B------:R-:W-:Y:S01]  /*0b80*/  MOV R3, RZ ;  /* 0x000000ff00037202 */ /* 0x000fe20000000f00 */
[----:B-1----:R-:W-:Y:S06]  /*0b90*/  BRA.U !UP0, `(.L_x_44) ;  /* 0x0000001108e47547 */ /* 0x002fec000b800000 */
[----:B------:R-:W-:Y:S01]  /*0ba0*/  IABS R11, R19 ;  /* 0x00000013000b7213 */ /* 0x000fe20000000000 */
[----:B------:R-:W-:Y:S01]  /*0bb0*/  UISETP.LT.AND UP0, UPT, UR7, UR9, UPT ;  /* 0x000000090700728c */ /* 0x000fe2000bf01270 */
[----:B------:R-:W-:Y:S01]  /*0bc0*/  ISETP.GE.AND P3, PT, R0, RZ, PT ;  /* 0x000000ff0000720c */ /* 0x000fe20003f66270 */
[----:B------:R-:W-:Y:S01]  /*0bd0*/  IMAD R5, R16, R5, -UR12 ;  /* 0x8000000c10057e24 */ /* 0x000fe2000f8e0205 */
[----:B------:R-:W0:Y:S01]  /*0be0*/  I2F.RP R10, R11 ;  /* 0x0000000b000a7306 */ /* 0x000e220000209400 */
[----:B------:R-:W-:Y:S01]  /*0bf0*/  ISETP.GT.U32.AND P2, PT, R4, R15, PT ;  /* 0x0000000f0400720c */ /* 0x000fe20003f44070 */
[----:B------:R-:W-:Y:S01]  /*0c00*/  USEL UR4, UR7, UR9, UP0 ;  /* 0x0000000907047287 */ /* 0x000fe20008000000 */
[----:B------:R-:W-:-:S03]  /*0c10*/  IADD3 R4, PT, PT, R15, -R4, RZ ;  /* 0x800000040f047210 */ /* 0x000fc60007ffe0ff */
[----:B------:R-:W-:Y:S02]  /*0c20*/  UISETP.GE.AND UP0, UPT, UR4, 0x1, UPT ;  /* 0x000000010400788c */ /* 0x000fe4000bf06270 */
[----:B0-----:R-:W0:Y:S02]  /*0c30*/  MUFU.RCP R10, R10 ;  /* 0x0000000a000a7308 */ /* 0x001e240000001000 */
[----:B0-----:R-:W-:-:S06]  /*0c40*/  VIADD R8, R10, 0xffffffe ;  /* 0x0ffffffe0a087836 */ /* 0x001fcc0000000000 */
[----:B------:R0:W1:Y:S02]  /*0c50*/  F2I.FTZ.U32.TRUNC.NTZ R9, R8 ;  /* 0x0000000800097305 */ /* 0x000064000021f000 */
[----:B0-----:R-:W-:Y:S01]  /*0c60*/  IMAD.MOV.U32 R8, RZ, RZ, RZ ;  /* 0x000000ffff087224 */ /* 0x001fe200078e00ff */
[----:B-1----:R-:W-:-:S05]  /*0c70*/  IADD3 R12, PT, PT, RZ, -R9, RZ ;  /* 0x80000009ff0c7210 */ /* 0x002fca0007ffe0ff */
[----:B------:R-:W-:Y:S01]  /*0c80*/  IMAD R13, R12, R11, RZ ;  /* 0x0000000b0c0d7224 */ /* 0x000fe200078e02ff */
[----:B------:R-:W-:-:S03]  /*0c90*/  IABS R12, R19 ;  /* 0x00000013000c7213 */ /* 0x000fc60000000000 */
[----:B------:R-:W-:Y:S01]  /*0ca0*/  IMAD.HI.U32 R9, R9, R13, R8 ;  /* 0x0000000d09097227 */ /* 0x000fe200078e0008 */
[----:B------:R-:W-:Y:S02]  /*0cb0*/  IADD3 R12, PT, PT, RZ, -R12, RZ ;  /* 0x8000000cff0c7210 */ /* 0x000fe40007ffe0ff */
[----:B------:R-:W-:-:S03]  /*0cc0*/  LOP3.LUT R8, R0, R19, RZ, 0x3c, !PT ;  /* 0x0000001300087212 */ /* 0x000fc600078e3cff */
[----:B------:R-:W-:Y:S01]  /*0cd0*/  IMAD.HI.U32 R9, R9, R14, RZ ;  /* 0x0000000e09097227 */ /* 0x000fe200078e00ff */
[----:B------:R-:W-:Y:S02]  /*0ce0*/  ISETP.GE.AND P5, PT, R8, RZ, PT ;  /* 0x000000ff0800720c */ /* 0x000fe40003fa6270 */
[----:B------:R-:W-:Y:S01]  /*0cf0*/  SEL R8, R4, R15, !P2 ;  /* 0x0000000f04087207 */ /* 0x000fe20005000000 */
[----:B------:R-:W-:Y:S01]  /*0d00*/  IMAD R14, R9, R12, R14 ;  /* 0x0000000c090e7224 */ /* 0x000fe200078e020e */
[----:B------:R-:W-:-:S03]  /*0d10*/  ISETP.NE.AND P2, PT, R19, RZ, PT ;  /* 0x000000ff1300720c */ /* 0x000fc60003f45270 */
[----:B------:R-:W-:Y:S01]  /*0d20*/  @!P3 IMAD.MOV R8, RZ, RZ, -R8 ;  /* 0x000000ffff08b224 */ /* 0x000fe200078e0a08 */
[----:B------:R-:W-:-:S04]  /*0d30*/  ISETP.GT.U32.AND P4, PT, R11, R14, PT ;  /* 0x0000000e0b00720c */ /* 0x000fc80003f84070 */
[----:B------:R-:W-:-:S09]  /*0d40*/  SEL R17, R17, R8, !P0 ;  /* 0x0000000811117207 */ /* 0x000fd20004000000 */
[----:B------:R-:W-:Y:S02]  /*0d50*/  @!P4 IMAD.IADD R14, R14, 0x1, -R11 ;  /* 0x000000010e0ec824 */ /* 0x000fe400078e0a0b */
[----:B------:R-:W-:-:S03]  /*0d60*/  @!P4 VIADD R9, R9, 0x1 ;  /* 0x000000010909c836 */ /* 0x000fc60000000000 */
[----:B------:R-:W-:Y:S01]  /*0d70*/  ISETP.GE.U32.AND P1, PT, R14, R11, PT ;  /* 0x0000000b0e00720c */ /* 0x000fe20003f26070 */
[----:B------:R-:W-:-:S12]  /*0d80*/  IMAD R14, R17, R6, RZ ;  /* 0x00000006110e7224 */ /* 0x000fd800078e02ff */
[----:B------:R-:W-:-:S04]  /*0d90*/  @P1 IADD3 R9, PT, PT, R9, 0x1, RZ ;  /* 0x0000000109091810 */ /* 0x000fc80007ffe0ff */
[----:B------:R-:W-:-:S05]  /*0da0*/  MOV R4, R9 ;  /* 0x0000000900047202 */ /* 0x000fca0000000f00 */
[----:B------:R-:W-:Y:S01]  /*0db0*/  @!P5 IMAD.MOV R4, RZ, RZ, -R4 ;  /* 0x000000ffff04d224 */ /* 0x000fe200078e0a04 */
[----:B------:R-:W-:Y:S01]  /*0dc0*/  @!P2 LOP3.LUT R4, RZ, R19, RZ, 0x33, !PT ;  /* 0x00000013ff04a212 */ /* 0x000fe200078e33ff */
[----:B------:R-:W-:Y:S06]  /*0dd0*/  BRA.U !UP0, `(.L_x_44) ;  /* 0x0000001108547547 */ /* 0x000fec000b800000 */
[C-C-:B------:R-:W-:Y:S01]  /*0de0*/  IMAD R8, R7.reuse, 0x7, R14.reuse ;  /* 0x0000000707087824 */ /* 0x140fe200078e020e */
[C---:B------:R-:W-:Y:S01]  /*0df0*/  LEA R10, R7.reuse, R14, 0x1 ;  /* 0x0000000e070a7211 */ /* 0x040fe200078e08ff */
[C-C-:B------:R-:W-:Y:S01]  /*0e00*/  IMAD R12, R7.reuse, 0x4, R14.reuse ;  /* 0x00000004070c7824 */ /* 0x140fe200078e020e */
[----:B------:R-:W-:Y:S01]  /*0e10*/  IADD3 R6, PT, PT, R14, -UR13, R7 ;  /* 0x8000000d0e067c10 */ /* 0x000fe2000fffe007 */
[C-C-:B------:R-:W-:Y:S01]  /*0e20*/  IMAD R9, R7.reuse, 0x6, R14.reuse ;  /* 0x0000000607097824 */ /* 0x140fe200078e020e */
[----:B------:R-:W-:Y:S01]  /*0e30*/  IADD3 R8, PT, PT, R8, -UR13, RZ ;  /* 0x8000000d08087c10 */ /* 0x000fe2000fffe0ff */
[C-C-:B------:R-:W-:Y:S01]  /*0e40*/  IMAD R11, R7.reuse, 0x3, R14.reuse ;  /* 0x00000003070b7824 */ /* 0x140fe200078e020e */
[----:B------:R-:W-:Y:S01]  /*0e50*/  IADD3 R10, PT, PT, R10, -UR13, RZ ;  /* 0x8000000d0a0a7c10 */ /* 0x000fe2000fffe0ff */
[----:B------:R-:W-:Y:S01]  /*0e60*/  IMAD R13, R7, 0x5, R14 ;  /* 0x00000005070d7824 */ /* 0x000fe200078e020e */
[----:B------:R-:W-:Y:S01]  /*0e70*/  IADD3 R7, PT, PT, R14, -UR13, RZ ;  /* 0x8000000d0e077c10 */ /* 0x000fe2000fffe0ff */
[----:B------:R-:W-:Y:S01]  /*0e80*/  IMAD.MOV.U32 R3, RZ, RZ, RZ ;  /* 0x000000ffff037224 */ /* 0x000fe200078e00ff */
[----:B------:R-:W-:Y:S01]  /*0e90*/  IADD3 R12, PT, PT, R12, -UR13, RZ ;  /* 0x8000000d0c0c7c10 */ /* 0x000fe2000fffe0ff */
[----:B------:R-:W-:Y:S01]  /*0ea0*/  VIADD R9, R9, -UR13 ;  /* 0x8000000d09097c36 */ /* 0x000fe20008000000 */
[----:B------:R-:W-:Y:S01]  /*0eb0*/  UMOV UR4, URZ ;  /* 0x000000ff00047c82 */ /* 0x000fe20008000000 */
[----:B------:R-:W-:-:S02]  /*0ec0*/  VIADD R11, R11, -UR13 ;  /* 0x8000000d0b0b7c36 */ /* 0x000fc40008000000 */
[----:B------:R-:W-:-:S07]  /*0ed0*/  VIADD R13, R13, -UR13 ;  /* 0x8000000d0d0d7c36 */ /* 0x000fce0008000000 */
.L_x_52:
[----:B------:R-:W0:Y:S01]  /*0ee0*/  LDC R17, c[0x0][0x3a4] ;  /* 0x0000e900ff117b82 */ /* 0x000e220000000800 */
[----:B------:R-:W-:Y:S01]  /*0ef0*/  UMOV UR5, URZ ;  /* 0x000000ff00057c82 */ /* 0x000fe20008000000 */
[-C--:B0-----:R-:W-:Y:S02]  /*0f00*/  IMAD R14, R4, R17.reuse, UR4 ;  /* 0x00000004040e7e24 */ /* 0x081fe4000f8e0211 */
[----:B------:R-:W-:Y:S01]  /*0f10*/  IMAD R15, R2, R17, UR4 ;  /* 0x00000004020f7e24 */ /* 0x000fe2000f8e0211 */
[----:B------:R-:W-:-:S06]  /*0f20*/  UIADD3 UR4, UPT, UPT, UR4, 0x1, URZ ;  /* 0x0000000104047890 */ /* 0x000fcc000fffe0ff */
[----:B------:R-:W-:-:S13]  /*0f30*/  ISETP.NE.AND P5, PT, R17, UR4, PT ;  /* 0x0000000411007c0c */ /* 0x000fda000bfa5270 */
.L_x_51:
[----:B------:R-:W0:Y:S01]  /*0f40*/  LDC R21, c[0x0][0x3cc] ;  /* 0x0000f300ff157b82 */ /* 0x000e220000000800 */
[----:B------:R-:W1:Y:S01]  /*0f50*/  LDCU UR7, c[0x0][0x3b8] ;  /* 0x00007700ff0777ac */ /* 0x000e620008000800 */
[----:B------:R-:W-:Y:S01]  /*0f60*/  HFMA2 R30, -RZ, RZ, 0, 0 ;  /* 0x00000000ff1e7431 */ /* 0x000fe200000001ff */
[----:B------:R-:W2:Y:S05]  /*0f70*/  LDCU UR8, c[0x0][0x3a8] ;  /* 0x00007500ff0877ac */ /* 0x000eaa0008000800 */
[----:B------:R-:W3:Y:S01]  /*0f80*/  LDC R16, c[0x0][0x3b4] ;  /* 0x0000ed00ff107b82 */ /* 0x000ee20000000800 */
[----:B------:R-:W-:Y:S01]  /*0f90*/  UMOV UR6, UR5 ;  /* 0x0000000500067c82 */ /* 0x000fe20008000000 */
[----:B-1----:R-:W-:Y:S01]  /*0fa0*/  UISETP.GE.U32.AND UP0, UPT, UR7, 0x8, UPT ;  /* 0x000000080700788c */ /* 0x002fe2000bf06070 */
[----:B0-----:R-:W-:-:S05]  /*0fb0*/  IMAD R17, R21, UR5, R5 ;  /* 0x0000000515117c24 */ /* 0x001fca000f8e0205 */
[----:B--2---:R-:W-:Y:S01]  /*0fc0*/  ISETP.GE.AND P0, PT, R17, UR8, PT ;  /* 0x0000000811007c0c */ /* 0x004fe2000bf06270 */
[----:B---3--:R-:W-:Y:S01]  /*0fd0*/  IMAD R18, R15, R16, UR5 ;  /* 0x000000050f127e24 */ /* 0x008fe2000f8e0210 */
[----:B------:R-:W-:Y:S02]  /*0fe0*/  UIADD3 UR5, UPT, UPT, UR5, 0x1, URZ ;  /* 0x0000000105057890 */ /* 0x000fe4000fffe0ff */
[----:B------:R-:W-:-:S04]  /*0ff0*/  ISETP.GT.AND P0, PT, R17, -0x1, !P0 ;  /* 0xffffffff1100780c */ /* 0x000fc80004704270 */
[----:B------:R-:W-:Y:S01]  /*1000*/  ISETP.NE.AND P6, PT, R16, UR5, PT ;  /* 0x0000000510007c0c */ /* 0x000fe2000bfc5270 */
[----:B------:R-:W-:Y:S02]  /*1010*/  IMAD R16, R14, UR8, R17 ;  /* 0x000000080e107c24 */ /* 0x000fe4000f8e0211 */
[----:B------:R-:W-:Y:S01]  /*1020*/  IMAD R17, R18, UR7, RZ ;  /* 0x0000000712117c24 */ /* 0x000fe2000f8e02ff */
[----:B------:R-:W-:Y:S09]  /*1030*/  BRA.U !UP0, `(.L_x_45) ;  /* 0x0000000508e47547 */ /* 0x000ff2000b800000 */
[----:B------:R-:W0:Y:S01]  /*1040*/  LDC.64 R18, c[0x0][0x388] ;  /* 0x0000e200ff127b82 */ /* 0x000e220000000a00 */
[----:B------:R-:W1:Y:S01]  /*1050*/  LDCU UR7, c[0x0][0x3b8] ;  /* 0x00007700ff0777ac */ /* 0x000e620008000800 */
[----:B------:R-:W-:Y:S01]  /*1060*/  IMAD R20, R14, UR8, R5 ;  /* 0x000000080e147c24 */ /* 0x000fe2000f8e0205 */
[----:B------:R-:W-:Y:S01]  /*1070*/  MOV R26, R13 ;  /* 0x0000000d001a7202 */ /* 0x000fe20000000f00 */
[----:B------:R-:W-:Y:S01]  /*1080*/  IMAD.MOV.U32 R27, RZ, RZ, R12 ;  /* 0x000000ffff1b7224 */ /* 0x000fe200078e000c */
[----:B------:R-:W2:Y:S01]  /*1090*/  LDCU UR9, c[0x0][0x3ac] ;  /* 0x00007580ff0977ac */ /* 0x000ea20008000800 */
[----:B------:R-:W-:Y:S01]  /*10a0*/  IMAD R20, R21, UR6, R20 ;  /* 0x0000000615147c24 */ /* 0x000fe2000f8e0214 */
[----:B------:R-:W-:Y:S01]  /*10b0*/  MOV R28, R11 ;  /* 0x0000000b001c7202 */ /* 0x000fe20000000f00 */
[----:B------:R-:W-:Y:S01]  /*10c0*/  IMAD.MOV.U32 R29, RZ, RZ, R10 ;  /* 0x000000ffff1d7224 */ /* 0x000fe200078e000a */
[----:B------:R-:W-:Y:S01]  /*10d0*/  MOV R30, R6 ;  /* 0x00000006001e7202 */ /* 0x000fe20000000f00 */
[----:B------:R-:W-:Y:S01]  /*10e0*/  IMAD.MOV.U32 R31, RZ, RZ, R17 ;  /* 0x000000ffff1f7224 */ /* 0x000fe200078e0011 */
[----:B------:R-:W-:Y:S01]  /*10f0*/  MOV R32, R9 ;  /* 0x0000000900207202 */ /* 0x000fe20000000f00 */
[--C-:B------:R-:W-:Y:S01]  /*1100*/  IMAD.MOV.U32 R33, RZ, RZ, R8.reuse ;  /* 0x000000ffff217224 */ /* 0x100fe200078e0008 */
[----:B------:R-:W-:Y:S01]  /*1110*/  MOV R41, R7 ;  /* 0x0000000700297202 */ /* 0x000fe20000000f00 */
[----:B------:R-:W3:Y:S01]  /*1120*/  LDCU UR8, c[0x0][0x3ac] ;  /* 0x00007580ff0877ac */ /* 0x000ee20008000800 */
[----:B-1----:R-:W-:Y:S01]  /*1130*/  ULOP3.LUT UR7, UR7, 0x7ffffff8, URZ, 0xc0, !UPT ;  /* 0x7ffffff807077892 */ /* 0x002fe2000f8ec0ff */
[----:B--2---:R-:W-:-:S03]  /*1140*/  IMAD R34, R20, UR9, R8 ;  /* 0x0000000914227c24 */ /* 0x004fc6000f8e0208 */
[----:B------:R-:W-:Y:S01]  /*1150*/  UIADD3 UR6, UPT, UPT, -UR7, URZ, URZ ;  /* 0x000000ff07067290 */ /* 0x000fe2000fffe1ff */
[----:B0-----:R-:W-:-:S04]  /*1160*/  IMAD.WIDE R18, R17, 0x4, R18 ;  /* 0x0000000411127825 */ /* 0x001fc800078e0212 */
[----:B------:R-:W-:Y:S01]  /*1170*/  IMAD R35, R20, UR9, R9 ;  /* 0x0000000914237c24 */ /* 0x000fe2000f8e0209 */
[----:B------:R-:W-:Y:S01]  /*1180*/  IADD3 R18, P1, PT, R18, 0x10, RZ ;  /* 0x0000001012127810 */ /* 0x000fe20007f3e0ff */
[C---:B------:R-:W-:Y:S02]  /*1190*/  IMAD R37, R20.reuse, UR9, R6 ;  /* 0x0000000914257c24 */ /* 0x040fe4000f8e0206 */
[C---:B------:R-:W-:Y:S02]  /*11a0*/  IMAD R36, R20.reuse, UR9, R10 ;  /* 0x0000000914247c24 */ /* 0x040fe4000f8e020a */
[----:B------:R-:W-:Y:S02]  /*11b0*/  IMAD.X R43, RZ, RZ, R19, P1 ;  /* 0x000000ffff2b7224 */ /* 0x000fe400008e0613 */
[C---:B------:R-:W-:Y:S02]  /*11c0*/  IMAD R19, R20.reuse, UR9, R7 ;  /* 0x0000000914137c24 */ /* 0x040fe4000f8e0207 */
[----:B------:R-:W-:-:S02]  /*11d0*/  IMAD R38, R20, UR9, R11 ;  /* 0x0000000914267c24 */ /* 0x000fc4000f8e020b */
[C---:B------:R-:W-:Y:S02]  /*11e0*/  IMAD R39, R20.reuse, UR9, R12 ;  /* 0x0000000914277c24 */ /* 0x040fe4000f8e020c */
[----:B---3--:R-:W-:-:S07]  /*11f0*/  IMAD R40, R20, UR9, R13 ;  /* 0x0000000914287c24 */ /* 0x008fce000f8e020d */
.L_x_46:
[----:B------:R-:W0:Y:S01]  /*1200*/  LDC.64 R22, c[0x0][0x388] ;  /* 0x0000e200ff167b82 */ /* 0x000e220000000a00 */
[C---:B------:R-:W-:Y:S02]  /*1210*/  ISETP.GE.AND P1, PT, R41.reuse, UR8, PT ;  /* 0x0000000829007c0c */ /* 0x040fe4000bf26270 */
[C---:B------:R-:W-:Y:S02]  /*1220*/  ISETP.GE.AND P4, PT, R30.reuse, UR8, PT ;  /* 0x000000081e007c0c */ /* 0x040fe4000bf86270 */
[----:B------:R-:W-:Y:S02]  /*1230*/  ISETP.GT.AND P1, PT, R41, -0x1, !P1 ;  /* 0xffffffff2900780c */ /* 0x000fe40004f24270 */
[----:B------:R-:W-:Y:S01]  /*1240*/  ISETP.GT.AND P4, PT, R30, -0x1, !P4 ;  /* 0xffffffff1e00780c */ /* 0x000fe20006784270 */
[----:B------:R-:W1:Y:S01]  /*1250*/  LDC.64 R20, c[0x0][0x380] ;  /* 0x0000e000ff147b82 */ /* 0x000e620000000a00 */
[----:B------:R-:W-:Y:S02]  /*1260*/  PLOP3.LUT P1, PT, P0, P1, PT, 0x80, 0x8 ;  /* 0x000000000008781c */ /* 0x000fe40000723070 */
[----:B------:R-:W-:-:S11]  /*1270*/  PLOP3.LUT P4, PT, P0, P4, PT, 0x80, 0x8 ;  /* 0x000000000008781c */ /* 0x000fd60000789070 */
[----:B0-----:R-:W-:Y:S02]  /*1280*/  @P1 IMAD.WIDE R22, R31, 0x4, R22 ;  /* 0x000000041f161825 */ /* 0x001fe400078e0216 */
[----:B------:R-:W0:Y:S04]  /*1290*/  @P4 LDC.64 R24, c[0x0][0x380] ;  /* 0x0000e000ff184b82 */ /* 0x000e280000000a00 */
[----:B------:R-:W2:Y:S01]  /*12a0*/  @P1 LDG.E.CONSTANT R22, desc[UR10][R22.64] ;  /* 0x0000000a16161981 */ /* 0x000ea2000c1e9900 */
[----:B-1----:R-:W-:-:S05]  /*12b0*/  @P1 IMAD.WIDE R20, R19, 0x4, R20 ;  /* 0x0000000413141825 */ /* 0x002fca00078e0214 */
[----:B------:R1:W2:Y:S02]  /*12c0*/  @P1 LDG.E.CONSTANT R42, desc[UR10][R20.64] ;  /* 0x0000000a142a1981 */ /* 0x0002a4000c1e9900 */
[----:B-1----:R-:W-:Y:S01]  /*12d0*/  IMAD.MOV.U32 R20, RZ, RZ, R18 ;  /* 0x000000ffff147224 */ /* 0x002fe200078e0012 */
[----:B------:R-:W-:Y:S01]  /*12e0*/  MOV R21, R43 ;  /* 0x0000002b00157202 */ /* 0x000fe20000000f00 */
[----:B0-----:R-:W-:-:S04]  /*12f0*/  @P4 IMAD.WIDE R44, R37, 0x4, R24 ;  /* 0x00000004252c4825 */ /* 0x001fc800078e0218 */
[----:B------:R-:W3:Y:S04]  /*1300*/  @P4 LDG.E.CONSTANT R18, desc[UR10][R20.64+-0xc] ;  /* 0xfffff40a14124981 */ /* 0x000ee8000c1e9900 */
[----:B------:R-:W3:Y:S01]  /*1310*/  @P4 LDG.E.CONSTANT R44, desc[UR10][R44.64] ;  /* 0x0000000a2c2c4981 */ /* 0x000ee2000c1e9900 */
[C---:B------:R-:W-:Y:S02]  /*1320*/  ISETP.GE.AND P3, PT, R29.reuse, UR8, PT ;  /* 0x000000081d007c0c */ /* 0x040fe4000bf66270 */
[C---:B------:R-:W-:Y:S02]  /*1330*/  ISETP.GE.AND P2, PT, R28.reuse, UR8, PT ;  /* 0x000000081c007c0c */ /* 0x040fe4000bf46270 */
[----:B------:R-:W-:Y:S02]  /*1340*/  ISETP.GT.AND P3, PT, R29, -0x1, !P3 ;  /* 0xffffffff1d00780c */ /* 0x000fe40005f64270 */
[----:B------:R-:W-:-:S02]  /*1350*/  ISETP.GT.AND P2, PT, R28, -0x1, !P2 ;  /* 0xffffffff1c00780c */ /* 0x000fc40005744270 */
[----:B------:R-:W-:Y:S02]  /*1360*/  PLOP3.LUT P3, PT, P0, P3, PT, 0x80, 0x8 ;  /* 0x000000000008781c */ /* 0x000fe40000767070 */
[----:B------:R-:W-:-:S11]  /*1370*/  PLOP3.LUT P2, PT, P0, P2, PT, 0x80, 0x8 ;  /* 0x000000000008781c */ /* 0x000fd60000745070 */
[----:B------:R-:W0:Y:S01]  /*1380*/  @P3 LDC.64 R24, c[0x0][0x380] ;  /* 0x0000e000ff183b82 */ /* 0x000e220000000a00 */
[----:B--2---:R-:W-:-:S07]  /*1390*/  @P1 FFMA R3, R42, R22, R3 ;  /* 0x000000162a031223 */ /* 0x004fce0000000003 */
[----:B------:R-:W1:Y:S01]  /*13a0*/  @P2 LDC.64 R22, c[0x0][0x380] ;  /* 0x0000e000ff162b82 */ /* 0x000e620000000a00 */
[----:B------:R-:W-:-:S04]  /*13b0*/  ISETP.GE.AND P1, PT, R27, UR8, PT ;  /* 0x000000081b007c0c */ /* 0x000fc8000bf26270 */
[----:B------:R-:W-:-:S04]  /*13c0*/  ISETP.GT.AND P1, PT, R27, -0x1, !P1 ;  /* 0xffffffff1b00780c */ /* 0x000fc80004f24270 */
[----:B------:R-:W-:Y:S01]  /*13d0*/  PLOP3.LUT P1, PT, P0, P1, PT, 0x80, 0x8 ;  /* 0x000000000008781c */ /* 0x000fe20000723070 */
[----:B0-----:R-:W-:-:S06]  /*13e0*/  @P3 IMAD.WIDE R42, R36, 0x4, R24 ;  /* 0x00000004242a3825 */ /* 0x001fcc00078e0218 */
[----:B------:R-:W2:Y:S01]  /*13f0*/  @P3 LDG.E.CONSTANT R42, desc[UR10][R42.64] ;  /* 0x0000000a2a2a3981 */ /* 0x000ea2000c1e9900 */
[----:B---3--:R-:W-:-:S03]  /*1400*/  @P4 FFMA R3, R44, R18, R3 ;  /* 0x000000122c034223 */ /* 0x008fc60000000003 */
[----:B------:R-:W2:Y:S01]  /*1410*/  @P3 LDG.E.CONSTANT R44, desc[UR10][R20.64+-0x8] ;  /* 0xfffff80a142c3981 */ /* 0x000ea2000c1e9900 */
[----:B-1----:R-:W-:-:S03]  /*1420*/  @P2 IMAD.WIDE R24, R38, 0x4, R22 ;  /* 0x0000000426182825 */ /* 0x002fc600078e0216 */
[----:B------:R-:W3:Y:S01]  /*1430*/  @P2 LDG.E.CONSTANT R18, desc[UR10][R20.64+-0x4] ;  /* 0xfffffc0a14122981 */ /* 0x000ee2000c1e9900 */
[----:B------:R-:W0:Y:S03]  /*1440*/  @P1 LDC.64 R22, c[0x0][0x380] ;  /* 0x0000e000ff161b82 */ /* 0x000e260000000a00 */
[----:B------:R-:W4:Y:S04]  /*1450*/  @P1 LDG.E.CONSTANT R45, desc[UR10][R20.64] ;  /* 0x0000000a142d1981 */ /* 0x000f28000c1e9900 */
[----:B------:R-:W3:Y:S01]  /*1460*/  @P2 LDG.E.CONSTANT R24, desc[UR10][R24.64] ;  /* 0x0000000a18182981 */ /* 0x000ee2000c1e9900 */
[----:B0-----:R-:W-:-:S06]  /*1470*/  @P1 IMAD.WIDE R22, R39, 0x4, R22 ;  /* 0x0000000427161825 */ /* 0x001fcc00078e0216 */
[----:B------:R-:W4:Y:S01]  /*1480*/  @P1 LDG.E.CONSTANT R22, desc[UR10][R22.64] ;  /* 0x0000000a16161981 */ /* 0x000f22000c1e9900 */
[----:B------:R-:W-:-:S04]  /*1490*/  ISETP.GE.AND P4, PT, R26, UR8, PT ;  /* 0x000000081a007c0c */ /* 0x000fc8000bf86270 */
[----:B------:R-:W-:-:S04]  /*14a0*/  ISETP.GT.AND P4, PT, R26, -0x1, !P4 ;  /* 0xffffffff1a00780c */ /* 0x000fc80006784270 */
[----:B------:R-:W-:Y:S01]  /*14b0*/  PLOP3.LUT P4, PT, P0, P4, PT, 0x80, 0x8 ;  /* 0x000000000008781c */ /* 0x000fe20000789070 */
[----:B--2---:R-:W-:Y:S01]  /*14c0*/  @P3 FFMA R3, R42, R44, R3 ;  /* 0x0000002c2a033223 */ /* 0x004fe20000000003 */
[----:B------:R-:W-:-:S11]  /*14d0*/  ISETP.GE.AND P3, PT, R33, UR8, PT ;  /* 0x0000000821007c0c */ /* 0x000fd6000bf66270 */
[----:B------:R-:W0:Y:S01]  /*14e0*/  @P4 LDC.64 R42, c[0x0][0x380] ;  /* 0x0000e000ff2a4b82 */ /* 0x000e220000000a00 */
[----:B---3--:R-:W-:Y:S01]  /*14f0*/  @P2 FFMA R3, R24, R18, R3 ;  /* 0x0000001218032223 */ /* 0x008fe20000000003 */
[C---:B------:R-:W-:Y:S01]  /*1500*/  ISETP.GE.AND P2, PT, R32.reuse, UR8, PT ;  /* 0x0000000820007c0c */ /* 0x040fe2000bf46270 */
[----:B------:R-:W2:Y:S03]  /*1510*/  @P4 LDG.E.CONSTANT R18, desc[UR10][R20.64+0x4] ;  /* 0x0000040a14124981 */ /* 0x000ea6000c1e9900 */
[----:B------:R-:W-:Y:S02]  /*1520*/  ISETP.GT.AND P2, PT, R32, -0x1, !P2 ;  /* 0xffffffff2000780c */ /* 0x000fe40005744270 */
[----:B------:R-:W-:Y:S02]  /*1530*/  ISETP.GT.AND P3, PT, R33, -0x1, !P3 ;  /* 0xffffffff2100780c */ /* 0x000fe40005f64270 */
[----:B------:R-:W-:-:S02]  /*1540*/  PLOP3.LUT P2, PT, P0, P2, PT, 0x80, 0x8 ;  /* 0x000000000008781c */ /* 0x000fc40000745070 */
[----:B------:R-:W-:-:S11]  /*1550*/  PLOP3.LUT P3, PT, P0, P3, PT, 0x80, 0x8 ;  /* 0x000000000008781c */ /* 0x000fd60000767070 */
[----:B------:R-:W1:Y:S01]  /*1560*/  @P2 LDC.64 R24, c[0x0][0x380] ;  /* 0x0000e000ff182b82 */ /* 0x000e620000000a00 */
[----:B----4-:R-:W-:Y:S01]  /*1570*/  @P1 FFMA R3, R22, R45, R3 ;  /* 0x0000002d16031223 */ /* 0x010fe20000000003 */
[----:B0-----:R-:W-:Y:S01]  /*1580*/  @P4 IMAD.WIDE R42, R40, 0x4, R42 ;  /* 0x00000004282a4825 */ /* 0x001fe200078e022a */
[----:B------:R-:W3:Y:S04]  /*1590*/  @P2 LDG.E.CONSTANT R44, desc[UR10][R20.64+0x8] ;  /* 0x0000080a142c2981 */ /* 0x000ee8000c1e9900 */
[----:B------:R-:W4:Y:S01]  /*15a0*/  @P3 LDG.E.CONSTANT R45, desc[UR10][R20.64+0xc] ;  /* 0x00000c0a142d3981 */ /* 0x000f22000c1e9900 */
[----:B------:R-:W0:Y:S03]  /*15b0*/  @P3 LDC.64 R22, c[0x0][0x380] ;  /* 0x0000e000ff163b82 */ /* 0x000e260000000a00 */
[----:B------:R-:W2:Y:S01]  /*15c0*/  @P4 LDG.E.CONSTANT R42, desc[UR10][R42.64] ;  /* 0x0000000a2a2a4981 */ /* 0x000ea2000c1e9900 */
[----:B-1----:R-:W-:-:S06]  /*15d0*/  @P2 IMAD.WIDE R24, R35, 0x4, R24 ;  /* 0x0000000423182825 */ /* 0x002fcc00078e0218 */
[----:B------:R-:W3:Y:S01]  /*15e0*/  @P2 LDG.E.CONSTANT R24, desc[UR10][R24.64] ;  /* 0x0000000a18182981 */ /* 0x000ee2000c1e9900 */
[----:B0-----:R-:W-:-:S06]  /*15f0*/  @P3 IMAD.WIDE R22, R34, 0x4, R22 ;  /* 0x0000000422163825 */ /* 0x001fcc00078e0216 */
[----:B------:R0:W4:Y:S01]  /*1600*/  @P3 LDG.E.CONSTANT R22, desc[UR10][R22.64] ;  /* 0x0000000a16163981 */ /* 0x000122000c1e9900 */
[----:B------:R-:W-:Y:S01]  /*1610*/  UIADD3 UR6, UPT, UPT, UR6, 0x8, URZ ;  /* 0x0000000806067890 */ /* 0x000fe2000fffe0ff */
[----:B0-----:R-:W0:Y:S03]  /*1620*/  LDC R23, c[0x0][0x3d0] ;  /* 0x0000f400ff177b82 */ /* 0x001e260000000800 */
[----:B------:R-:W-:Y:S01]  /*1630*/  UISETP.NE.AND UP0, UPT, UR6, URZ, UPT ;  /* 0x000000ff0600728c */ /* 0x000fe2000bf05270 */
[----:B------:R-:W-:Y:S02]  /*1640*/  IADD3 R31, PT, PT, R31, 0x8, RZ ;  /* 0x000000081f1f7810 */ /* 0x000fe40007ffe0ff */
[C---:B0-----:R-:W-:Y:S01]  /*1650*/  LEA R41, R23.reuse, R41, 0x3 ;  /* 0x0000002917297211 */ /* 0x041fe200078e18ff */
[C---:B------:R-:W-:Y:S01]  /*1660*/  IMAD R33, R23.reuse, 0x8, R33 ;  /* 0x0000000817217824 */ /* 0x040fe200078e0221 */
[C---:B------:R-:W-:Y:S01]  /*1670*/  LEA R32, R23.reuse, R32, 0x3 ;  /* 0x0000002017207211 */ /* 0x040fe200078e18ff */
        /* <DEDUP_REMOVED lines=12> */
[----:B------:R-:W-:-:S02]  /*1740*/  IMAD R40, R23, 0x8, R40 ;  /* 0x0000000817287824 */ /* 0x000fc400078e0228 */
[----:B--2---:R-:W-:Y:S01]  /*1750*/  @P4 FFMA R3, R42, R18, R3 ;  /* 0x000000122a034223 */ /* 0x004fe20000000003 */
[----:B------:R-:W-:-:S05]  /*1760*/  IADD3 R18, P1, PT, R20, 0x20, RZ ;  /* 0x0000002014127810 */ /* 0x000fca0007f3e0ff */
[----:B------:R-:W-:Y:S02]  /*1770*/  IMAD.X R43, RZ, RZ, R21, P1 ;  /* 0x000000ffff2b7224 */ /* 0x000fe400008e0615 */
[----:B---3--:R-:W-:-:S04]  /*1780*/  @P2 FFMA R3, R24, R44, R3 ;  /* 0x0000002c18032223 */ /* 0x008fc80000000003 */
[----:B----4-:R-:W-:Y:S01]  /*1790*/  @P3 FFMA R3, R22, R45, R3 ;  /* 0x0000002d16033223 */ /* 0x010fe20000000003 */
[----:B------:R-:W-:Y:S06]  /*17a0*/  BRA.U UP0, `(.L_x_46) ;  /* 0xfffffff900947547 */ /* 0x000fec000b83ffff */
[----:B------:R-:W0:Y:S02]  /*17b0*/  LDC R30, c[0x0][0x3b8] ;  /* 0x0000ee00ff1e7b82 */ /* 0x000e240000000800 */
[----:B0-----:R-:W-:-:S07]  /*17c0*/  LOP3.LUT R30, R30, 0x7ffffff8, RZ, 0xc0, !PT ;  /* 0x7ffffff81e1e7812 */ /* 0x001fce00078ec0ff */
.L_x_45:
[----:B------:R-:W0:Y:S02]  /*17d0*/  LDCU UR6, c[0x0][0x3b8] ;  /* 0x00007700ff0677ac */ /* 0x000e240008000800 */
[----:B0-----:R-:W-:-:S04]  /*17e0*/  ULOP3.LUT UR7, UR6, 0x7, URZ, 0xc0, !UPT ;  /* 0x0000000706077892 */ /* 0x001fc8000f8ec0ff */
[----:B------:R-:W-:-:S09]  /*17f0*/  UISETP.NE.AND UP0, UPT, UR7, URZ, UPT ;  /* 0x000000ff0700728c */ /* 0x000fd2000bf05270 */
[----:B------:R-:W-:Y:S05]  /*1800*/  BRA.U !UP0, `(.L_x_47) ;  /* 0x0000000508c07547 */ /* 0x000fea000b800000 */
[----:B------:R-:W-:Y:S02]  /*1810*/  ULOP3.LUT UR8, UR6, 0x3, URZ, 0xc0, !UPT ;  /* 0x0000000306087892 */ /* 0x000fe4000f8ec0ff */
[----:B------:R-:W-:Y:S02]  /*1820*/  UIADD3 UR6, UPT, UPT, UR7, -0x1, URZ ;  /* 0xffffffff07067890 */ /* 0x000fe4000fffe0ff */
[----:B------:R-:W-:Y:S02]  /*1830*/  UISETP.NE.AND UP1, UPT, UR8, URZ, UPT ;  /* 0x000000ff0800728c */ /* 0x000fe4000bf25270 */
[----:B------:R-:W-:-:S09]  /*1840*/  UISETP.GE.U32.AND UP0, UPT, UR6, 0x3, UPT ;  /* 0x000000030600788c */ /* 0x000fd2000bf06070 */
[----:B------:R-:W-:Y:S05]  /*1850*/  BRA.U !UP0, `(.L_x_48) ;  /* 0x0000000108cc7547 */ /* 0x000fea000b800000 */
[----:B------:R-:W0:Y:S01]  /*1860*/  LDCU UR9, c[0x0][0x3d0] ;  /* 0x00007a00ff0977ac */ /* 0x000e220008000800 */
[C---:B------:R-:W-:Y:S01]  /*1870*/  IADD3 R18, P1, PT, R17.reuse, R30, RZ ;  /* 0x0000001e11127210 */ /* 0x040fe20007f3e0ff */
[----:B------:R-:W1:Y:S01]  /*1880*/  LDC.64 R20, c[0x0][0x380] ;  /* 0x0000e000ff147b82 */ /* 0x000e620000000a00 */
[----:B------:R-:W2:Y:S02]  /*1890*/  LDCU UR12, c[0x0][0x3ac] ;  /* 0x00007580ff0c77ac */ /* 0x000ea40008000800 */
[----:B------:R-:W-:Y:S01]  /*18a0*/  LEA.HI.X.SX32 R19, R17, RZ, 0x1, P1 ;  /* 0x000000ff11137211 */ /* 0x000fe200008f0eff */
[----:B------:R-:W3:Y:S01]  /*18b0*/  LDCU.64 UR6, c[0x0][0x388] ;  /* 0x00007100ff0677ac */ /* 0x000ee20008000a00 */
[----:B0-----:R-:W-:-:S04]  /*18c0*/  IMAD R33, R30, UR9, R7 ;  /* 0x000000091e217c24 */ /* 0x001fc8000f8e0207 */
[----:B------:R-:W-:Y:S01]  /*18d0*/  VIADD R37, R33, UR9 ;  /* 0x0000000921257c36 */ /* 0x000fe20008000000 */
[----:B---3--:R-:W-:-:S04]  /*18e0*/  LEA R28, P4, R18, UR6, 0x2 ;  /* 0x00000006121c7c11 */ /* 0x008fc8000f8810ff */
[C---:B------:R-:W-:Y:S02]  /*18f0*/  IADD3 R39, PT, PT, R37.reuse, UR9, RZ ;  /* 0x0000000925277c10 */ /* 0x040fe4000fffe0ff */
[----:B--2---:R-:W-:Y:S02]  /*1900*/  ISETP.GE.AND P2, PT, R37, UR12, PT ;  /* 0x0000000c25007c0c */ /* 0x004fe4000bf46270 */
[C---:B------:R-:W-:Y:S01]  /*1910*/  ISETP.GE.AND P1, PT, R39.reuse, UR12, PT ;  /* 0x0000000c27007c0c */ /* 0x040fe2000bf26270 */
[----:B------:R-:W-:Y:S01]  /*1920*/  VIADD R31, R39, UR9 ;  /* 0x00000009271f7c36 */ /* 0x000fe20008000000 */
[----:B------:R-:W-:Y:S02]  /*1930*/  ISETP.GT.AND P2, PT, R37, -0x1, !P2 ;  /* 0xffffffff2500780c */ /* 0x000fe40005744270 */
[----:B------:R-:W-:Y:S02]  /*1940*/  ISETP.GT.AND P1, PT, R39, -0x1, !P1 ;  /* 0xffffffff2700780c */ /* 0x000fe40004f24270 */
[----:B------:R-:W-:-:S02]  /*1950*/  PLOP3.LUT P2, PT, P0, P2, PT, 0x80, 0x8 ;  /* 0x000000000008781c */ /* 0x000fc40000745070 */
[C---:B------:R-:W-:Y:S02]  /*1960*/  ISETP.GE.AND P3, PT, R31.reuse, UR12, PT ;  /* 0x0000000c1f007c0c */ /* 0x040fe4000bf66270 */
[----:B------:R-:W-:Y:S02]  /*1970*/  PLOP3.LUT P1, PT, P0, P1, PT, 0x80, 0x8 ;  /* 0x000000000008781c */ /* 0x000fe40000723070 */
[----:B------:R-:W-:Y:S02]  /*1980*/  ISETP.GT.AND P3, PT, R31, -0x1, !P3 ;  /* 0xffffffff1f00780c */ /* 0x000fe40005f64270 */
[----:B------:R-:W-:Y:S02]  /*1990*/  LEA.HI.X R29, R18, UR7, R19, 0x2, P4 ;  /* 0x00000007121d7c11 */ /* 0x000fe4000a0f1413 */
[C---:B------:R-:W-:Y:S01]  /*19a0*/  ISETP.GE.AND P4, PT, R33.reuse, UR12, PT ;  /* 0x0000000c21007c0c */ /* 0x040fe2000bf86270 */
[----:B------:R-:W0:Y:S01]  /*19b0*/  LDC.64 R18, c[0x0][0x388] ;  /* 0x0000e200ff127b82 */ /* 0x000e220000000a00 */
[----:B------:R-:W-:Y:S01]  /*19c0*/  PLOP3.LUT P3, PT, P0, P3, PT, 0x80, 0x8 ;  /* 0x000000000008781c */ /* 0x000fe20000767070 */
[----:B------:R-:W-:Y:S01]  /*19d0*/  @P2 IMAD R37, R16, UR12, R37 ;  /* 0x0000000c10252c24 */ /* 0x000fe2000f8e0225 */
[----:B------:R-:W-:-:S03]  /*19e0*/  ISETP.GT.AND P4, PT, R33, -0x1, !P4 ;  /* 0xffffffff2100780c */ /* 0x000fc60006784270 */
[----:B------:R-:W2:Y:S01]  /*19f0*/  @P1 LDG.E.CONSTANT R32, desc[UR10][R28.64+0x8] ;  /* 0x0000080a1c201981 */ /* 0x000ea2000c1e9900 */
[----:B------:R-:W-:Y:S01]  /*1a00*/  PLOP3.LUT P4, PT, P0, P4, PT, 0x80, 0x8 ;  /* 0x000000000008781c */ /* 0x000fe20000789070 */
[----:B------:R-:W3:Y:S08]  /*1a10*/  @P2 LDC.64 R22, c[0x0][0x380] ;  /* 0x0000e000ff162b82 */ /* 0x000ef00000000a00 */
[----:B------:R-:W4:Y:S04]  /*1a20*/  @P1 LDC.64 R24, c[0x0][0x380] ;  /* 0x0000e000ff181b82 */ /* 0x000f280000000a00 */
[----:B------:R-:W-:Y:S01]  /*1a30*/  @P4 IADD3 R35, PT, PT, R17, R30, RZ ;  /* 0x0000001e11234210 */ /* 0x000fe20007ffe0ff */
[----:B------:R-:W-:-:S03]  /*1a40*/  @P4 IMAD R33, R16, UR12, R33 ;  /* 0x0000000c10214c24 */ /* 0x000fc6000f8e0221 */
[----:B------:R-:W5:Y:S01]  /*1a50*/  @P3 LDC.64 R26, c[0x0][0x380] ;  /* 0x0000e000ff1a3b82 */ /* 0x000f620000000a00 */
[----:B0-----:R-:W-:-:S04]  /*1a60*/  @P4 IMAD.WIDE R18, R35, 0x4, R18 ;  /* 0x0000000423124825 */ /* 0x001fc800078e0212 */
[----:B-1----:R-:W-:Y:S02]  /*1a70*/  @P4 IMAD.WIDE R20, R33, 0x4, R20 ;  /* 0x0000000421144825 */ /* 0x002fe400078e0214 */
[----:B------:R-:W2:Y:S02]  /*1a80*/  @P4 LDG.E.CONSTANT R18, desc[UR10][R18.64] ;  /* 0x0000000a12124981 */ /* 0x000ea4000c1e9900 */
[----:B------:R-:W-:Y:S02]  /*1a90*/  @P1 IMAD R33, R16, UR12, R39 ;  /* 0x0000000c10211c24 */ /* 0x000fe4000f8e0227 */
[----:B---3--:R-:W-:Y:S01]  /*1aa0*/  @P2 IMAD.WIDE R22, R37, 0x4, R22 ;  /* 0x0000000425162825 */ /* 0x008fe200078e0216 */
[----:B------:R-:W2:Y:S03]  /*1ab0*/  @P4 LDG.E.CONSTANT R20, desc[UR10][R20.64] ;  /* 0x0000000a14144981 */ /* 0x000ea6000c1e9900 */
[----:B----4-:R-:W-:-:S02]  /*1ac0*/  @P1 IMAD.WIDE R24, R33, 0x4, R24 ;  /* 0x0000000421181825 */ /* 0x010fc400078e0218 */
[----:B------:R-:W3:Y:S02]  /*1ad0*/  @P2 LDG.E.CONSTANT R22, desc[UR10][R22.64] ;  /* 0x0000000a16162981 */ /* 0x000ee4000c1e9900 */
[----:B------:R-:W-:Y:S02]  /*1ae0*/  @P3 IMAD R33, R16, UR12, R31 ;  /* 0x0000000c10213c24 */ /* 0x000fe4000f8e021f */
[----:B------:R-:W3:Y:S02]  /*1af0*/  @P2 LDG.E.CONSTANT R31, desc[UR10][R28.64+0x4] ;  /* 0x0000040a1c1f2981 */ /* 0x000ee4000c1e9900 */
[----:B-----5:R-:W-:Y:S02]  /*1b00*/  @P3 IMAD.WIDE R26, R33, 0x4, R26 ;  /* 0x00000004211a3825 */ /* 0x020fe400078e021a */
[----:B------:R-:W4:Y:S04]  /*1b10*/  @P1 LDG.E.CONSTANT R24, desc[UR10][R24.64] ;  /* 0x0000000a18181981 */ /* 0x000f28000c1e9900 */
[----:B------:R-:W5:Y:S04]  /*1b20*/  @P3 LDG.E.CONSTANT R33, desc[UR10][R28.64+0xc] ;  /* 0x00000c0a1c213981 */ /* 0x000f68000c1e9900 */
[----:B------:R-:W5:Y:S01]  /*1b30*/  @P3 LDG.E.CONSTANT R26, desc[UR10][R26.64] ;  /* 0x0000000a1a1a3981 */ /* 0x000f62000c1e9900 */
[----:B------:R-:W-:-:S02]  /*1b40*/  VIADD R30, R30, 0x4 ;  /* 0x000000041e1e7836 */ /* 0x000fc40000000000 */
[----:B--2---:R-:W-:-:S04]  /*1b50*/  @P4 FFMA R3, R20, R18, R3 ;  /* 0x0000001214034223 */ /* 0x004fc80000000003 */
[----:B---3--:R-:W-:-:S04]  /*1b60*/  @P2 FFMA R3, R22, R31, R3 ;  /* 0x0000001f16032223 */ /* 0x008fc80000000003 */
[----:B----4-:R-:W-:-:S04]  /*1b70*/  @P1 FFMA R3, R24, R32, R3 ;  /* 0x0000002018031223 */ /* 0x010fc80000000003 */
[----:B-----5:R-:W-:-:S07]  /*1b80*/  @P3 FFMA R3, R26, R33, R3 ;  /* 0x000000211a033223 */ /* 0x020fce0000000003 */
.L_x_48:
[----:B------:R-:W-:Y:S05]  /*1b90*/  BRA.U !UP1, `(.L_x_47) ;  /* 0x0000000109dc7547 */ /* 0x000fea000b800000 */
[----:B------:R-:W0:Y:S01]  /*1ba0*/  LDCU UR6, c[0x0][0x3b8] ;  /* 0x00007700ff0677ac */ /* 0x000e220008000800 */
[----:B------:R-:W-:Y:S02]  /*1bb0*/  UISETP.NE.AND UP0, UPT, UR8, 0x1, UPT ;  /* 0x000000010800788c */ /* 0x000fe4000bf05270 */
[----:B0-----:R-:W-:-:S07]  /*1bc0*/  ULOP3.LUT UP1, URZ, UR6, 0x1, URZ, 0xc0, !UPT ;  /* 0x0000000106ff7892 */ /* 0x001fce000f82c0ff */
[----:B------:R-:W-:Y:S05]  /*1bd0*/  BRA.U !UP0, `(.L_x_49) ;  /* 0x0000000108807547 */ /* 0x000fea000b800000 */
[----:B------:R-:W0:Y:S01]  /*1be0*/  LDCU UR6, c[0x0][0x3d0] ;  /* 0x00007a00ff0677ac */ /* 0x000e220008000800 */
[----:B------:R-:W1:Y:S01]  /*1bf0*/  LDC.64 R18, c[0x0][0x388] ;  /* 0x0000e200ff127b82 */ /* 0x000e620000000a00 */
[----:B------:R-:W2:Y:S07]  /*1c00*/  LDCU UR7, c[0x0][0x3ac] ;  /* 0x00007580ff0777ac */ /* 0x000eae0008000800 */
[----:B------:R-:W3:Y:S01]  /*1c10*/  LDC.64 R24, c[0x0][0x380] ;  /* 0x0000e000ff187b82 */ /* 0x000ee20000000a00 */
[----:B0-----:R-:W-:-:S05]  /*1c20*/  IMAD R27, R30, UR6, R7 ;  /* 0x000000061e1b7c24 */ /* 0x001fca000f8e0207 */
[C---:B------:R-:W-:Y:S02]  /*1c30*/  IADD3 R29, PT, PT, R27.reuse, UR6, RZ ;  /* 0x000000061b1d7c10 */ /* 0x040fe4000fffe0ff */
[----:B--2---:R-:W-:Y:S02]  /*1c40*/  ISETP.GE.AND P2, PT, R27, UR7, PT ;  /* 0x000000071b007c0c */ /* 0x004fe4000bf46270 */
[----:B------:R-:W-:Y:S02]  /*1c50*/  ISETP.GE.AND P1, PT, R29, UR7, PT ;  /* 0x000000071d007c0c */ /* 0x000fe4000bf26270 */
[----:B------:R-:W-:Y:S02]  /*1c60*/  ISETP.GT.AND P2, PT, R27, -0x1, !P2 ;  /* 0xffffffff1b00780c */ /* 0x000fe40005744270 */
[----:B------:R-:W-:Y:S02]  /*1c70*/  ISETP.GT.AND P1, PT, R29, -0x1, !P1 ;  /* 0xffffffff1d00780c */ /* 0x000fe40004f24270 */
[----:B------:R-:W-:-:S02]  /*1c80*/  PLOP3.LUT P2, PT, P0, P2, PT, 0x80, 0x8 ;  /* 0x000000000008781c */ /* 0x000fc40000745070 */
[----:B------:R-:W-:-:S11]  /*1c90*/  PLOP3.LUT P1, PT, P0, P1, PT, 0x80, 0x8 ;  /* 0x000000000008781c */ /* 0x000fd60000723070 */
[C-C-:B------:R-:W-:Y:S02]  /*1ca0*/  @P2 IMAD.IADD R31, R17.reuse, 0x1, R30.reuse ;  /* 0x00000001111f2824 */ /* 0x140fe400078e021e */
[----:B------:R-:W0:Y:S01]  /*1cb0*/  @P1 LDC.64 R22, c[0x0][0x388] ;  /* 0x0000e200ff161b82 */ /* 0x000e220000000a00 */
[----:B------:R-:W-:Y:S01]  /*1cc0*/  @P1 SHF.R.S32.HI R26, RZ, 0x1f, R30 ;  /* 0x0000001fff1a1819 */ /* 0x000fe2000001141e */
[----:B------:R-:W-:Y:S01]  /*1cd0*/  @P2 IMAD R27, R16, UR7, R27 ;  /* 0x00000007101b2c24 */ /* 0x000fe2000f8e021b */
[----:B------:R-:W-:Y:S01]  /*1ce0*/  @P1 IADD3 R33, P3, PT, R17, R30, RZ ;  /* 0x0000001e11211210 */ /* 0x000fe20007f7e0ff */
[----:B-1----:R-:W-:-:S03]  /*1cf0*/  @P2 IMAD.WIDE R18, R31, 0x4, R18 ;  /* 0x000000041f122825 */ /* 0x002fc600078e0212 */
[----:B------:R-:W-:Y:S01]  /*1d00*/  @P1 LEA.HI.X.SX32 R26, R17, R26, 0x1, P3 ;  /* 0x0000001a111a1211 */ /* 0x000fe200018f0eff */
[----:B------:R-:W1:Y:S01]  /*1d10*/  @P1 LDC.64 R20, c[0x0][0x380] ;  /* 0x0000e000ff141b82 */ /* 0x000e620000000a00 */
[----:B------:R-:W-:Y:S01]  /*1d20*/  @P1 IMAD R29, R16, UR7, R29 ;  /* 0x00000007101d1c24 */ /* 0x000fe2000f8e021d */
[----:B------:R-:W2:Y:S01]  /*1d30*/  @P2 LDG.E.CONSTANT R18, desc[UR10][R18.64] ;  /* 0x0000000a12122981 */ /* 0x000ea2000c1e9900 */
[----:B---3--:R-:W-:-:S06]  /*1d40*/  @P2 IMAD.WIDE R24, R27, 0x4, R24 ;  /* 0x000000041b182825 */ /* 0x008fcc00078e0218 */
[----:B------:R-:W2:Y:S01]  /*1d50*/  @P2 LDG.E.CONSTANT R24, desc[UR10][R24.64] ;  /* 0x0000000a18182981 */ /* 0x000ea2000c1e9900 */
[----:B0-----:R-:W-:-:S04]  /*1d60*/  @P1 LEA R22, P3, R33, R22, 0x2 ;  /* 0x0000001621161211 */ /* 0x001fc800078610ff */
[----:B------:R-:W-:Y:S01]  /*1d70*/  @P1 LEA.HI.X R23, R33, R23, R26, 0x2, P3 ;  /* 0x0000001721171211 */ /* 0x000fe200018f141a */
[----:B-1----:R-:W-:-:S04]  /*1d80*/  @P1 IMAD.WIDE R20, R29, 0x4, R20 ;  /* 0x000000041d141825 */ /* 0x002fc800078e0214 */
[----:B------:R-:W3:Y:S04]  /*1d90*/  @P1 LDG.E.CONSTANT R22, desc[UR10][R22.64+0x4] ;  /* 0x0000040a16161981 */ /* 0x000ee8000c1e9900 */
[----:B------:R-:W3:Y:S01]  /*1da0*/  @P1 LDG.E.CONSTANT R20, desc[UR10][R20.64] ;  /* 0x0000000a14141981 */ /* 0x000ee2000c1e9900 */
[----:B------:R-:W-:Y:S01]  /*1db0*/  IADD3 R30, PT, PT, R30, 0x2, RZ ;  /* 0x000000021e1e7810 */ /* 0x000fe20007ffe0ff */
[----:B--2---:R-:W-:-:S04]  /*1dc0*/  @P2 FFMA R3, R18, R24, R3 ;  /* 0x0000001812032223 */ /* 0x004fc80000000003 */
[----:B---3--:R-:W-:-:S07]  /*1dd0*/  @P1 FFMA R3, R20, R22, R3 ;  /* 0x0000001614031223 */ /* 0x008fce0000000003 */
.L_x_49:
[----:B------:R-:W-:Y:S05]  /*1de0*/  BRA.U !UP1, `(.L_x_47) ;  /* 0x0000000109487547 */ /* 0x000fea000b800000 */
[----:B------:R-:W0:Y:S01]  /*1df0*/  LDCU UR6, c[0x0][0x3d0] ;  /* 0x00007a00ff0677ac */ /* 0x000e220008000800 */
[----:B------:R-:W-:Y:S01]  /*1e00*/  BSSY.RECONVERGENT B0, `(.L_x_47) ;  /* 0x0000010000007945 */ /* 0x000fe20003800200 */
[----:B------:R-:W1:Y:S01]  /*1e10*/  LDCU UR7, c[0x0][0x3ac] ;  /* 0x00007580ff0777ac */ /* 0x000e620008000800 */
[----:B0-----:R-:W-:-:S05]  /*1e20*/  IMAD R23, R30, UR6, R7 ;  /* 0x000000061e177c24 */ /* 0x001fca000f8e0207 */
[----:B-1----:R-:W-:-:S04]  /*1e30*/  ISETP.GE.AND P1, PT, R23, UR7, PT ;  /* 0x0000000717007c0c */ /* 0x002fc8000bf26270 */
[----:B------:R-:W-:-:S04]  /*1e40*/  ISETP.GT.AND P1, PT, R23, -0x1, !P1 ;  /* 0xffffffff1700780c */ /* 0x000fc80004f24270 */
[----:B------:R-:W-:-:S13]  /*1e50*/  PLOP3.LUT P1, PT, P0, P1, PT, 0x80, 0x8 ;  /* 0x000000000008781c */ /* 0x000fda0000723070 */
[----:B------:R-:W-:Y:S05]  /*1e60*/  @!P1 BRA `(.L_x_50) ;  /* 0x0000000000249947 */ /* 0x000fea0003800000 */
[----:B------:R-:W0:Y:S01]  /*1e70*/  LDC.64 R20, c[0x0][0x380] ;  /* 0x0000e000ff147b82 */ /* 0x000e220000000a00 */
[----:B------:R-:W-:Y:S02]  /*1e80*/  IMAD R23, R16, UR7, R23 ;  /* 0x0000000710177c24 */ /* 0x000fe4000f8e0217 */
[----:B------:R-:W-:-:S05]  /*1e90*/  IMAD.IADD R17, R17, 0x1, R30 ;  /* 0x0000000111117824 */ /* 0x000fca00078e021e */
[----:B------:R-:W1:Y:S01]  /*1ea0*/  LDC.64 R18, c[0x0][0x388] ;  /* 0x0000e200ff127b82 */ /* 0x000e620000000a00 */
[----:B0-----:R-:W-:-:S06]  /*1eb0*/  IMAD.WIDE R20, R23, 0x4, R20 ;  /* 0x0000000417147825 */ /* 0x001fcc00078e0214 */
[----:B------:R-:W2:Y:S01]  /*1ec0*/  LDG.E.CONSTANT R20, desc[UR10][R20.64] ;  /* 0x0000000a14147981 */ /* 0x000ea2000c1e9900 */
[----:B-1----:R-:W-:-:S06]  /*1ed0*/  IMAD.WIDE R18, R17, 0x4, R18 ;  /* 0x0000000411127825 */ /* 0x002fcc00078e0212 */
[----:B------:R-:W2:Y:S02]  /*1ee0*/  LDG.E.CONSTANT R18, desc[UR10][R18.64] ;  /* 0x0000000a12127981 */ /* 0x000ea4000c1e9900 */
[----:B--2---:R-:W-:-:S07]  /*1ef0*/  FFMA R3, R20, R18, R3 ;  /* 0x0000001214037223 */ /* 0x004fce0000000003 */
.L_x_50:
[----:B------:R-:W-:Y:S05]  /*1f00*/  BSYNC.RECONVERGENT B0 ;  /* 0x0000000000007941 */ /* 0x000fea0003800200 */
.L_x_47:
[----:B------:R-:W-:Y:S05]  /*1f10*/  @P6 BRA `(.L_x_51) ;  /* 0xfffffff000086947 */ /* 0x000fea000383ffff */
[----:B------:R-:W-:Y:S05]  /*1f20*/  @P5 BRA `(.L_x_52) ;  /* 0xffffffec00ec5947 */ /* 0x000fea000383ffff */
.L_x_44:
[----:B------:R-:W0:Y:S01]  /*1f30*/  LDCU.64 UR4, c[0x0][0x390] ;  /* 0x00007200ff0477ac */ /* 0x000e220008000a00 */
[----:B------:R-:W1:Y:S01]  /*1f40*/  LDC.64 R4, c[0x0][0x398] ;  /* 0x0000e600ff047b82 */ /* 0x000e620000000a00 */
[----:B------:R-:W-:Y:S01]  /*1f50*/  MOV R9, R3 ;  /* 0x0000000300097202 */ /* 0x000fe20000000f00 */
        /* <DEDUP_REMOVED lines=8> */
.L_x_53:
[----:B------:R-:W-:Y:S01]  /*1fe0*/  STG.E desc[UR10][R4.64], R9 ;  /* 0x0000000904007986 */ /* 0x000fe2000c10190a */
[----:B------:R-:W-:Y:S05]  /*1ff0*/  EXIT ;  /* 0x000000000000794d */ /* 0x000fea0003800000 */
.L_x_54:
        /* <DEDUP_REMOVED lines=16> */
.L_x_62:


//--------------------- .nv.shared.reserved.0     --------------------------
	.section	.nv.shared.reserved.0,"aw",@nobits
	.weak		__nv_reservedSMEM_offset_0_alias
	.size		__nv_reservedSMEM_offset_0_alias, 0, 64
	.other		__nv_reservedSMEM_offset_0_alias,@"STO_CUDA_RESERVED_SHARED STV_DEFAULT"
__nv_reservedSMEM_offset_0_alias:
	.zero		0
	.zero		64


//--------------------- .nv.constant0._Z19residual_add_kernelPKfS0_Pfi --------------------------
	.section	.nv.constant0._Z19residual_add_kernelPKfS0_Pfi,"a",@progbits
	.sectionflags	@""
	.align	4
.nv.constant0._Z19residual_add_kernelPKfS0_Pfi:
	.zero		924


//--------------------- .nv.constant0._Z22fully_connected_kernelPKfS0_S0_Pfiii --------------------------
	.section	.nv.constant0._Z22fully_connected_kernelPKfS0_S0_Pfiii,"a",@progbits
	.sectionflags	@""
	.align	4
.nv.constant0._Z22fully_connected_kernelPKfS0_S0_Pfiii:
	.zero		940


//--------------------- .nv.constant0._Z25global_avg_pooling_kernelPKfPfiiii --------------------------
	.section	.nv.constant0._Z25global_avg_pooling_kernelPKfPfiiii,"a",@progbits
	.sectionflags	@""
	.align	4
.nv.constant0._Z25global_avg_pooling_kernelPKfPfiiii:
	.zero		928


//--------------------- .nv.constant0._Z18max_pooling_kernelPKfPfiiiiiiiiii --------------------------
	.section	.nv.constant0._Z18max_pooling_kernelPKfPfiiiiiiiiii,"a",@progbits
	.sectionflags	@""
	.align	4
.nv.constant0._Z18max_pooling_kernelPKfPfiiiiiiiiii:
	.zero		952


//--------------------- .nv.constant0._Z11relu_kernelPKfPfi --------------------------
	.section	.nv.constant0._Z11relu_kernelPKfPfi,"a",@progbits
	.sectionflags	@""
	.align	4
.nv.constant0._Z11relu_kernelPKfPfi:
	.zero		916


//--------------------- .nv.constant0._Z17batch_norm_kernelPKfS0_S0_S0_S0_Pffiiii --------------------------
	.section	.nv.constant0._Z17batch_norm_kernelPKfS0_S0_S0_S0_Pffiiii,"a",@progbits
	.sectionflags	@""
	.align	4
.nv.constant0._Z17batch_norm_kernelPKfS0_S0_S0_S0_Pffiiii:
	.zero		964


//--------------------- .nv.constant0._Z13conv2d_kernelPKfS0_S0_Pfiiiiiiiiiiiii --------------------------
	.section	.nv.constant0._Z13conv2d_kernelPKfS0_S0_Pfiiiiiiiiiiiii,"a",@progbits
	.sectionflags	@""
	.align	4
.nv.constant0._Z13conv2d_kernelPKfS0_S0_Pfiiiiiiiiiiiii:
	.zero		980


//--------------------- SYMBOLS --------------------------

	.type		.nv.reservedSmem.offset0,@object
	.size		.nv.reservedSmem.offset0,0x4
